# CuTe-DSL kernel — source=cudnn_frontend_dsl family=grouped_gemm_swiglu
# config = {"ab_dtype": "Float4E2M1FN", "sf_vec": 16, "d_dtype": "BFloat16", "vector_f32": false, "mma_mn": [256, 256], "cluster_mn": [2, 1]}


// ===== COMPILED SASS (sm_100a) =====

	.target	sm_100a

	.elftype	@"ET_EXEC"


//--------------------- .note.nv.tkinfo           --------------------------
	.section	.note.nv.tkinfo,"",@"SHT_NOTE"
	.sectionflags	@"SHF_NOTE_NV_TKINFO"
	.tkinfo
        /*0018*/ 	.word	0x00000081
        /*0030*/ 	.string	""
        /*0030*/ 	.string	"ptxas"
        /*0030*/ 	.string	"Cuda compilation tools, release 12.9, V12.9.83"
        /*0030*/ 	.string	"Build system must define TOOLS_VERSION_EXTENDED"
        /*0030*/ 	.string	"-O 3 -arch sm_100a "



//--------------------- .note.nv.cuver            --------------------------
	.section	.note.nv.cuver,"",@"SHT_NOTE"
	.sectionflags	@"SHF_NOTE_NV_CUVER"
        /*0018*/ 	.short	0x0001
        /*001a*/ 	.short	0x0064
        /*001c*/ 	.short	0x0001
        /*001e*/ 	.short	0x0000
        /*0020*/ 	.short	0x0001
        /*0022*/ 	.short	0x0000


//--------------------- .nv.info                  --------------------------
	.section	.nv.info,"",@"SHT_CUDA_INFO"
	.align	4


	//----- nvinfo : EIATTR_REGCOUNT
	.align		4
        /*0000*/ 	.byte	0x04, 0x2f
        /*0002*/ 	.short	(.L_6 - .L_5)
	.align		4
.L_5:
        /*0004*/ 	.word	index@(kernel_cutlass_kernel_cudnngrouped_gemmgrouped_gemm_swiglugrouped_gemm_swiglu_quantBlockScaledContiguousGroupedGemmKernel_object_at__TiledMMA_ThrLayoutVMNK21111000_PermutationMNK____MMAAt_0)
        /*0008*/ 	.word	0x00000084


	//----- nvinfo : EIATTR_FRAME_SIZE
	.align		4
.L_6:
        /*000c*/ 	.byte	0x04, 0x11
        /*000e*/ 	.short	(.L_8 - .L_7)
	.align		4
.L_7:
        /*0010*/ 	.word	index@($__internal_2_$__cuda_sm10x_tcgen05_guardrail_trap_unallocated_columns_being_dealloced)
        /*0014*/ 	.word	0x00000000


	//----- nvinfo : EIATTR_FRAME_SIZE
	.align		4
.L_8:
        /*0018*/ 	.byte	0x04, 0x11
        /*001a*/ 	.short	(.L_10 - .L_9)
	.align		4
.L_9:
        /*001c*/ 	.word	index@($__internal_1_$__cuda_sm10x_tcgen05_guardrail_trap_phase_invalid_during_alloc)
        /*0020*/ 	.word	0x00000000


	//----- nvinfo : EIATTR_FRAME_SIZE
	.align		4
.L_10:
        /*0024*/ 	.byte	0x04, 0x11
        /*0026*/ 	.short	(.L_12 - .L_11)
	.align		4
.L_11:
        /*0028*/ 	.word	index@($__internal_0_$__cuda_sm10x_tcgen05_guardrail_trap_col_being_dealloced_not_returned_by_alloc)
        /*002c*/ 	.word	0x00000000


	//----- nvinfo : EIATTR_FRAME_SIZE
	.align		4
.L_12:
        /*0030*/ 	.byte	0x04, 0x11
        /*0032*/ 	.short	(.L_14 - .L_13)
	.align		4
.L_13:
        /*0034*/ 	.word	index@(kernel_cutlass_kernel_cudnngrouped_gemmgrouped_gemm_swiglugrouped_gemm_swiglu_quantBlockScaledContiguousGroupedGemmKernel_object_at__TiledMMA_ThrLayoutVMNK21111000_PermutationMNK____MMAAt_0)
        /*0038*/ 	.word	0x00000000


	//----- nvinfo : EIATTR_MIN_STACK_SIZE
	.align		4
.L_14:
        /*003c*/ 	.byte	0x04, 0x12
        /*003e*/ 	.short	(.L_16 - .L_15)
	.align		4
.L_15:
        /*0040*/ 	.word	index@(kernel_cutlass_kernel_cudnngrouped_gemmgrouped_gemm_swiglugrouped_gemm_swiglu_quantBlockScaledContiguousGroupedGemmKernel_object_at__TiledMMA_ThrLayoutVMNK21111000_PermutationMNK____MMAAt_0)
        /*0044*/ 	.word	0x00000000
.L_16:


//--------------------- .nv.info.kernel_cutlass_kernel_cudnngrouped_gemmgrouped_gemm_swiglugrouped_gemm_swiglu_quantBlockScaledContiguousGroupedGemmKernel_object_at__TiledMMA_ThrLayoutVMNK21111000_PermutationMNK____MMAAt_0 --------------------------
	.section	.nv.info.kernel_cutlass_kernel_cudnngrouped_gemmgrouped_gemm_swiglugrouped_gemm_swiglu_quantBlockScaledContiguousGroupedGemmKernel_object_at__TiledMMA_ThrLayoutVMNK21111000_PermutationMNK____MMAAt_0,"",@"SHT_CUDA_INFO"
	.sectionflags	@""
	.align	4


	//----- nvinfo : EIATTR_CUDA_API_VERSION
	.align		4
        /*0000*/ 	.byte	0x04, 0x37
        /*0002*/ 	.short	(.L_18 - .L_17)
.L_17:
        /*0004*/ 	.word	0x00000081


	//----- nvinfo : EIATTR_KPARAM_INFO
	.align		4
.L_18:
        /*0008*/ 	.byte	0x04, 0x17
        /*000a*/ 	.short	(.L_20 - .L_19)
.L_19:
        /*000c*/ 	.word	0x00000000
        /*0010*/ 	.short	0x000f
        /*0012*/ 	.short	0x03f8
        /*0014*/ 	.byte	0x00, 0xf0, 0x31, 0x00


	//----- nvinfo : EIATTR_KPARAM_INFO
	.align		4
.L_20:
        /*0018*/ 	.byte	0x04, 0x17
        /*001a*/ 	.short	(.L_22 - .L_21)
.L_21:
        /*001c*/ 	.word	0x00000000
        /*0020*/ 	.short	0x000e
        /*0022*/ 	.short	0x03ec
        /*0024*/ 	.byte	0x00, 0xf0, 0x31, 0x00


	//----- nvinfo : EIATTR_KPARAM_INFO
	.align		4
.L_22:
        /*0028*/ 	.byte	0x04, 0x17
        /*002a*/ 	.short	(.L_24 - .L_23)
.L_23:
        /*002c*/ 	.word	0x00000000
        /*0030*/ 	.short	0x000d
        /*0032*/ 	.short	0x03e0
        /*0034*/ 	.byte	0x00, 0xf0, 0x31, 0x00


	//----- nvinfo : EIATTR_KPARAM_INFO
	.align		4
.L_24:
        /*0038*/ 	.byte	0x04, 0x17
        /*003a*/ 	.short	(.L_26 - .L_25)
.L_25:
        /*003c*/ 	.word	0x00000000
        /*0040*/ 	.short	0x000c
        /*0042*/ 	.short	0x03d8
        /*0044*/ 	.byte	0x00, 0xf0, 0x21, 0x00


	//----- nvinfo : EIATTR_KPARAM_INFO
	.align		4
.L_26:
        /*0048*/ 	.byte	0x04, 0x17
        /*004a*/ 	.short	(.L_28 - .L_27)
.L_27:
        /*004c*/ 	.word	0x00000000
        /*0050*/ 	.short	0x000b
        /*0052*/ 	.short	0x03d0
        /*0054*/ 	.byte	0x00, 0xf0, 0x21, 0x00


	//----- nvinfo : EIATTR_KPARAM_INFO
	.align		4
.L_28:
        /*0058*/ 	.byte	0x04, 0x17
        /*005a*/ 	.short	(.L_30 - .L_29)
.L_29:
        /*005c*/ 	.word	0x00000000
        /*0060*/ 	.short	0x000a
        /*0062*/ 	.short	0x03c8
        /*0064*/ 	.byte	0x00, 0xf0, 0x21, 0x00


	//----- nvinfo : EIATTR_KPARAM_INFO
	.align		4
.L_30:
        /*0068*/ 	.byte	0x04, 0x17
        /*006a*/ 	.short	(.L_32 - .L_31)
.L_31:
        /*006c*/ 	.word	0x00000000
        /*0070*/ 	.short	0x0009
        /*0072*/ 	.short	0x03c0
        /*0074*/ 	.byte	0x00, 0xf0, 0x21, 0x00


	//----- nvinfo : EIATTR_KPARAM_INFO
	.align		4
.L_32:
        /*0078*/ 	.byte	0x04, 0x17
        /*007a*/ 	.short	(.L_34 - .L_33)
.L_33:
        /*007c*/ 	.word	0x00000000
        /*0080*/ 	.short	0x0008
        /*0082*/ 	.short	0x0340
        /*0084*/ 	.byte	0x00, 0xf0, 0x01, 0x02


	//----- nvinfo : EIATTR_KPARAM_INFO
	.align		4
.L_34:
        /*0088*/ 	.byte	0x04, 0x17
        /*008a*/ 	.short	(.L_36 - .L_35)
.L_35:
        /*008c*/ 	.word	0x00000000
        /*0090*/ 	.short	0x0007
        /*0092*/ 	.short	0x02c0
        /*0094*/ 	.byte	0x00, 0xf0, 0x01, 0x02


	//----- nvinfo : EIATTR_KPARAM_INFO
	.align		4
.L_36:
        /*0098*/ 	.byte	0x04, 0x17
        /*009a*/ 	.short	(.L_38 - .L_37)
.L_37:
        /*009c*/ 	.word	0x00000000
        /*00a0*/ 	.short	0x0006
        /*00a2*/ 	.short	0x0240
        /*00a4*/ 	.byte	0x00, 0xf0, 0x01, 0x02


	//----- nvinfo : EIATTR_KPARAM_INFO
	.align		4
.L_38:
        /*00a8*/ 	.byte	0x04, 0x17
        /*00aa*/ 	.short	(.L_40 - .L_39)
.L_39:
        /*00ac*/ 	.word	0x00000000
        /*00b0*/ 	.short	0x0005
        /*00b2*/ 	.short	0x01c0
        /*00b4*/ 	.byte	0x00, 0xf0, 0x01, 0x02


	//----- nvinfo : EIATTR_KPARAM_INFO
	.align		4
.L_40:
        /*00b8*/ 	.byte	0x04, 0x17
        /*00ba*/ 	.short	(.L_42 - .L_41)
.L_41:
        /*00bc*/ 	.word	0x00000000
        /*00c0*/ 	.short	0x0004
        /*00c2*/ 	.short	0x0140
        /*00c4*/ 	.byte	0x00, 0xf0, 0x01, 0x02


	//----- nvinfo : EIATTR_KPARAM_INFO
	.align		4
.L_42:
        /*00c8*/ 	.byte	0x04, 0x17
        /*00ca*/ 	.short	(.L_44 - .L_43)
.L_43:
        /*00cc*/ 	.word	0x00000000
        /*00d0*/ 	.short	0x0003
        /*00d2*/ 	.short	0x00c0
        /*00d4*/ 	.byte	0x00, 0xf0, 0x01, 0x02


	//----- nvinfo : EIATTR_KPARAM_INFO
	.align		4
.L_44:
        /*00d8*/ 	.byte	0x04, 0x17
        /*00da*/ 	.short	(.L_46 - .L_45)
.L_45:
        /*00dc*/ 	.word	0x00000000
        /*00e0*/ 	.short	0x0002
        /*00e2*/ 	.short	0x0040
        /*00e4*/ 	.byte	0x00, 0xf0, 0x01, 0x02


	//----- nvinfo : EIATTR_KPARAM_INFO
	.align		4
.L_46:
        /*00e8*/ 	.byte	0x04, 0x17
        /*00ea*/ 	.short	(.L_48 - .L_47)
.L_47:
        /*00ec*/ 	.word	0x00000000
        /*00f0*/ 	.short	0x0001
        /*00f2*/ 	.short	0x000c
        /*00f4*/ 	.byte	0x00, 0xf0, 0x31, 0x00


	//----- nvinfo : EIATTR_KPARAM_INFO
	.align		4
.L_48:
        /*00f8*/ 	.byte	0x04, 0x17
        /*00fa*/ 	.short	(.L_50 - .L_49)
.L_49:
        /*00fc*/ 	.word	0x00000000
        /*0100*/ 	.short	0x0000
        /*0102*/ 	.short	0x0000
        /*0104*/ 	.byte	0x00, 0xf0, 0x31, 0x00


	//----- nvinfo : EIATTR_AT_ENTRY_FRAGMENTS
	.align		4
.L_50:
        /*0108*/ 	.byte	0x04, 0x4f
        /*010a*/ 	.short	(.L_52 - .L_51)


	//   ....[0]....
.L_51:
        /*010c*/ 	.word	0x00000004


	//   ....[1]....
        /*0110*/ 	.word	0x00000005


	//----- nvinfo : EIATTR_RESERVED_SMEM_USED
	.align		4
.L_52:
        /*0114*/ 	.byte	0x01, 0x41
	.zero		2


	//----- nvinfo : EIATTR_SPARSE_MMA_MASK
	.align		4
        /*0118*/ 	.byte	0x03, 0x50
        /*011a*/ 	.short	0x0000


	//----- nvinfo : EIATTR_TCGEN05_2CTA_USED
	.align		4
        /*011c*/ 	.byte	0x01, 0x52
	.zero		2


	//----- nvinfo : EIATTR_MAXREG_COUNT
	.align		4
        /*0120*/ 	.byte	0x03, 0x1b
        /*0122*/ 	.short	0x00ff


	//----- nvinfo : EIATTR_NUM_BARRIERS
	.align		4
        /*0124*/ 	.byte	0x02, 0x4c
        /*0126*/ 	.byte	0x05
	.zero		1


	//----- nvinfo : EIATTR_INT_WARP_WIDE_INSTR_OFFSETS
	.align		4
        /*0128*/ 	.byte	0x04, 0x31
        /*012a*/ 	.short	(.L_54 - .L_53)


	//   ....[0]....
.L_53:
        /*012c*/ 	.word	0x00005bc0


	//   ....[1]....
        /*0130*/ 	.word	0x00005c40


	//   ....[2]....
        /*0134*/ 	.word	0x00005c60


	//----- nvinfo : EIATTR_COOP_GROUP_MASK_REGIDS
	.align		4
.L_54:
        /*0138*/ 	.byte	0x04, 0x29
        /*013a*/ 	.short	(.L_56 - .L_55)


	//   ....[0]....
.L_55:
        /*013c*/ 	.word	0xffffffff


	//   ....[1]....
        /*0140*/ 	.word	0xffffffff


	//   ....[2]....
        /*0144*/ 	.word	0xffffffff


	//   ....[3]....
        /*0148*/ 	.word	0xffffffff


	//   ....[4]....
        /*014c*/ 	.word	0xffffffff


	//   ....[5]....
        /*0150*/ 	.word	0xffffffff


	//   ....[6]....
        /*0154*/ 	.word	0xffffffff


	//   ....[7]....
        /*0158*/ 	.word	0xffffffff


	//   ....[8]....
        /*015c*/ 	.word	0xffffffff


	//   ....[9]....
        /*0160*/ 	.word	0xffffffff


	//   ....[10]....
        /*0164*/ 	.word	0xffffffff


	//   ....[11]....
        /*0168*/ 	.word	0xffffffff


	//----- nvinfo : EIATTR_COOP_GROUP_INSTR_OFFSETS
	.align		4
.L_56:
        /*016c*/ 	.byte	0x04, 0x28
        /*016e*/ 	.short	(.L_58 - .L_57)


	//   ....[0]....
.L_57:
        /*0170*/ 	.word	0x00000120


	//   ....[1]....
        /*0174*/ 	.word	0x00000440


	//   ....[2]....
        /*0178*/ 	.word	0x000005b0


	//   ....[3]....
        /*017c*/ 	.word	0x00000830


	//   ....[4]....
        /*0180*/ 	.word	0x00000ba0


	//   ....[5]....
        /*0184*/ 	.word	0x00000e70


	//   ....[6]....
        /*0188*/ 	.word	0x00000ed0


	//   ....[7]....
        /*018c*/ 	.word	0x00002e70


	//   ....[8]....
        /*0190*/ 	.word	0x00003480


	//   ....[9]....
        /*0194*/ 	.word	0x00005720


	//   ....[10]....
        /*0198*/ 	.word	0x00005a40


	//   ....[11]....
        /*019c*/ 	.word	0x00005d00


	//----- nvinfo : EIATTR_VRC_CTA_INIT_COUNT
	.align		4
.L_58:
        /*01a0*/ 	.byte	0x02, 0x4a
        /*01a2*/ 	.byte	0x80
	.zero		1


	//----- nvinfo : EIATTR_MBARRIER_INSTR_OFFSETS
	.align		4
        /*01a4*/ 	.byte	0x04, 0x39
        /*01a6*/ 	.short	(.L_60 - .L_59)


	//   ....[0]....
.L_59:
        /*01a8*/ 	.word	0x00000350
        /*01ac*/ 	.word	0x000000ff
        /*01b0*/ 	.word	0x00000000
        /*01b4*/ 	.short	0x0100
        /*01b6*/ 	.byte	0x04
	.zero		1


	//   ....[1]....
        /*01b8*/ 	.word	0x00000360
        /*01bc*/ 	.word	0x000000ff
        /*01c0*/ 	.word	0x00000008
        /*01c4*/ 	.short	0x0100
        /*01c6*/ 	.byte	0x04
	.zero		1


	//   ....[2]....
        /*01c8*/ 	.word	0x00000370
        /*01cc*/ 	.word	0x000000ff
        /*01d0*/ 	.word	0x00000010
        /*01d4*/ 	.short	0x0100
        /*01d6*/ 	.byte	0x04
	.zero		1


	//   ....[3]....
        /*01d8*/ 	.word	0x00000380
        /*01dc*/ 	.word	0x000000ff
        /*01e0*/ 	.word	0x00000018
        /*01e4*/ 	.short	0x0100
        /*01e6*/ 	.byte	0x04
	.zero		1


	//   ....[4]....
        /*01e8*/ 	.word	0x00000390
        /*01ec*/ 	.word	0x000000ff
        /*01f0*/ 	.word	0x00000020
        /*01f4*/ 	.short	0x0100
        /*01f6*/ 	.byte	0x04
	.zero		1


	//   ....[5]....
        /*01f8*/ 	.word	0x000003a0
        /*01fc*/ 	.word	0x000000ff
        /*0200*/ 	.word	0x00000028
        /*0204*/ 	.short	0x0100
        /*0206*/ 	.byte	0x04
	.zero		1


	//   ....[6]....
        /*0208*/ 	.word	0x000003b0
        /*020c*/ 	.word	0x000000ff
        /*0210*/ 	.word	0x00000030
        /*0214*/ 	.short	0x0100
        /*0216*/ 	.byte	0x04
	.zero		1


	//   ....[7]....
        /*0218*/ 	.word	0x000003c0
        /*021c*/ 	.word	0x000000ff
        /*0220*/ 	.word	0x00000038
        /*0224*/ 	.short	0x0100
        /*0226*/ 	.byte	0x04
	.zero		1


	//   ....[8]....
        /*0228*/ 	.word	0x000003d0
        /*022c*/ 	.word	0x000000ff
        /*0230*/ 	.word	0x00000040
        /*0234*/ 	.short	0x0100
        /*0236*/ 	.byte	0x04
	.zero		1


	//   ....[9]....
        /*0238*/ 	.word	0x000003e0
        /*023c*/ 	.word	0x000000ff
        /*0240*/ 	.word	0x00000048
        /*0244*/ 	.short	0x0100
        /*0246*/ 	.byte	0x04
	.zero		1


	//   ....[10]....
        /*0248*/ 	.word	0x00000550
        /*024c*/ 	.word	0x000000ff
        /*0250*/ 	.word	0x00000050
        /*0254*/ 	.short	0x0100
        /*0256*/ 	.byte	0x08
	.zero		1


	//   ....[11]....
        /*0258*/ 	.word	0x00000560
        /*025c*/ 	.word	0x000000ff
        /*0260*/ 	.word	0x00000058
        /*0264*/ 	.short	0x0100
        /*0266*/ 	.byte	0x08
	.zero		1


	//   ....[12]....
        /*0268*/ 	.word	0x000006d0
        /*026c*/ 	.word	0x000000ff
        /*0270*/ 	.word	0x00000060
        /*0274*/ 	.short	0x0100
        /*0276*/ 	.byte	0x04
	.zero		1


	//   ....[13]....
        /*0278*/ 	.word	0x000006e0
        /*027c*/ 	.word	0x000000ff
        /*0280*/ 	.word	0x00000068
        /*0284*/ 	.short	0x0100
        /*0286*/ 	.byte	0x04
	.zero		1


	//   ....[14]....
        /*0288*/ 	.word	0x000006f0
        /*028c*/ 	.word	0x000000ff
        /*0290*/ 	.word	0x00000070
        /*0294*/ 	.short	0x0100
        /*0296*/ 	.byte	0x04
	.zero		1


	//   ....[15]....
        /*0298*/ 	.word	0x00000700
        /*029c*/ 	.word	0x000000ff
        /*02a0*/ 	.word	0x00000078
        /*02a4*/ 	.short	0x0100
        /*02a6*/ 	.byte	0x04
	.zero		1


	//   ....[16]....
        /*02a8*/ 	.word	0x000007d0
        /*02ac*/ 	.word	0x000000ff
        /*02b0*/ 	.word	0x00000080
        /*02b4*/ 	.short	0x0100
        /*02b6*/ 	.byte	0x06
	.zero		1


	//   ....[17]....
        /*02b8*/ 	.word	0x00000f30
        /*02bc*/ 	.word	0x00000008
        /*02c0*/ 	.word	0x00000070
        /*02c4*/ 	.short	0x010a
        /*02c6*/ 	.byte	0xff
	.zero		1


	//   ....[18]....
        /*02c8*/ 	.word	0x00001010
        /*02cc*/ 	.word	0x00000008
        /*02d0*/ 	.word	0x00000060
        /*02d4*/ 	.short	0x0101
        /*02d6*/ 	.byte	0xff
	.zero		1


	//   ....[19]....
        /*02d8*/ 	.word	0x00001260
        /*02dc*/ 	.word	0x00000003
        /*02e0*/ 	.word	0x00000070
        /*02e4*/ 	.short	0x010a
        /*02e6*/ 	.byte	0xff
	.zero		1


	//   ....[20]....
        /*02e8*/ 	.word	0x00001380
        /*02ec*/ 	.word	0x00000003
        /*02f0*/ 	.word	0x00000060
        /*02f4*/ 	.short	0x0101
        /*02f6*/ 	.byte	0xff
	.zero		1


	//   ....[21]....
        /*02f8*/ 	.word	0x00001390
        /*02fc*/ 	.word	0x00000008
        /*0300*/ 	.word	0x00000070
        /*0304*/ 	.short	0x010a
        /*0306*/ 	.byte	0xff
	.zero		1


	//   ....[22]....
        /*0308*/ 	.word	0x00001440
        /*030c*/ 	.word	0x000000ff
        /*0310*/ 	.word	0x00000060
        /*0314*/ 	.short	0x010a
        /*0316*/ 	.byte	0x0e
	.zero		1


	//   ....[23]....
        /*0318*/ 	.word	0x000014c0
        /*031c*/ 	.word	0x000000ff
        /*0320*/ 	.word	0x00000070
        /*0324*/ 	.short	0x0101
        /*0326*/ 	.byte	0x0e
	.zero		1


	//   ....[24]....
        /*0328*/ 	.word	0x000015d0
        /*032c*/ 	.word	0x000000ff
        /*0330*/ 	.word	0x00000028
        /*0334*/ 	.short	0x010a
        /*0336*/ 	.byte	0x07
	.zero		1


	//   ....[25]....
        /*0338*/ 	.word	0x00001790
        /*033c*/ 	.word	0x000000ff
        /*0340*/ 	.word	0x00000028
        /*0344*/ 	.short	0x010a
        /*0346*/ 	.byte	0x04
	.zero		1


	//   ....[26]....
        /*0348*/ 	.word	0x00001a20
        /*034c*/ 	.word	0x000000ff
        /*0350*/ 	.word	0x00000028
        /*0354*/ 	.short	0x010a
        /*0356*/ 	.byte	0x07
	.zero		1


	//   ....[27]....
        /*0358*/ 	.word	0x00001a60
        /*035c*/ 	.word	0x00000003
        /*0360*/ 	.word	0x00000060
        /*0364*/ 	.short	0x010a
        /*0366*/ 	.byte	0xff
	.zero		1


	//   ....[28]....
        /*0368*/ 	.word	0x00001b00
        /*036c*/ 	.word	0x00000003
        /*0370*/ 	.word	0x00000070
        /*0374*/ 	.short	0x0101
        /*0376*/ 	.byte	0xff
	.zero		1


	//   ....[29]....
        /*0378*/ 	.word	0x00001cc0
        /*037c*/ 	.word	0x000000ff
        /*0380*/ 	.word	0x00000028
        /*0384*/ 	.short	0x010a
        /*0386*/ 	.byte	0x04
	.zero		1


	//   ....[30]....
        /*0388*/ 	.word	0x00001da0
        /*038c*/ 	.word	0x000000ff
        /*0390*/ 	.word	0x00000060
        /*0394*/ 	.short	0x010a
        /*0396*/ 	.byte	0x33
	.zero		1


	//   ....[31]....
        /*0398*/ 	.word	0x00001e30
        /*039c*/ 	.word	0x000000ff
        /*03a0*/ 	.word	0x00000070
        /*03a4*/ 	.short	0x0101
        /*03a6*/ 	.byte	0x33
	.zero		1


	//   ....[32]....
        /*03a8*/ 	.word	0x00002310
        /*03ac*/ 	.word	0x000000ff
        /*03b0*/ 	.word	0x00000000
        /*03b4*/ 	.short	0x010a
        /*03b6*/ 	.byte	0x07
	.zero		1


	//   ....[33]....
        /*03b8*/ 	.word	0x00002320
        /*03bc*/ 	.word	0x000000ff
        /*03c0*/ 	.word	0x00000058
        /*03c4*/ 	.short	0x010a
        /*03c6*/ 	.byte	0x33
	.zero		1


	//   ....[34]....
        /*03c8*/ 	.word	0x00002370
        /*03cc*/ 	.word	0x000000ff
        /*03d0*/ 	.word	0x00000058
        /*03d4*/ 	.short	0x010a
        /*03d6*/ 	.byte	0x33
	.zero		1


	//   ....[35]....
        /*03d8*/ 	.word	0x00002660
        /*03dc*/ 	.word	0x000000ff
        /*03e0*/ 	.word	0x00000000
        /*03e4*/ 	.short	0x010a
        /*03e6*/ 	.byte	0x26
	.zero		1


	//   ....[36]....
        /*03e8*/ 	.word	0x000028d0
        /*03ec*/ 	.word	0x000000ff
        /*03f0*/ 	.word	0x00000000
        /*03f4*/ 	.short	0x010a
        /*03f6*/ 	.byte	0x05
	.zero		1


	//   ....[37]....
        /*03f8*/ 	.word	0x00002980
        /*03fc*/ 	.word	0x000000ff
        /*0400*/ 	.word	0x00000058
        /*0404*/ 	.short	0x010a
        /*0406*/ 	.byte	0x33
	.zero		1


	//   ....[38]....
        /*0408*/ 	.word	0x000029a0
        /*040c*/ 	.word	0x00000002
        /*0410*/ 	.word	0x00000060
        /*0414*/ 	.short	0x010a
        /*0416*/ 	.byte	0xff
	.zero		1


	//   ....[39]....
        /*0418*/ 	.word	0x00002a50
        /*041c*/ 	.word	0x00000002
        /*0420*/ 	.word	0x00000070
        /*0424*/ 	.short	0x0101
        /*0426*/ 	.byte	0xff
	.zero		1


	//   ....[40]....
        /*0428*/ 	.word	0x00002b00
        /*042c*/ 	.word	0x00000000
        /*0430*/ 	.word	0x00000058
        /*0434*/ 	.short	0x010a
        /*0436*/ 	.byte	0xff
	.zero		1


	//   ....[41]....
        /*0438*/ 	.word	0x00002b40
        /*043c*/ 	.word	0x00000000
        /*0440*/ 	.word	0x00000058
        /*0444*/ 	.short	0x010a
        /*0446*/ 	.byte	0xff
	.zero		1


	//   ....[42]....
        /*0448*/ 	.word	0x00002c40
        /*044c*/ 	.word	0x000000ff
        /*0450*/ 	.word	0x00000080
        /*0454*/ 	.short	0x0100
        /*0456*/ 	.byte	0x06
	.zero		1


	//   ....[43]....
        /*0458*/ 	.word	0x00002d30
        /*045c*/ 	.word	0x000000ff
        /*0460*/ 	.word	0x00000080
        /*0464*/ 	.short	0x0100
        /*0466*/ 	.byte	0x06
	.zero		1


	//   ....[44]....
        /*0468*/ 	.word	0x00002e20
        /*046c*/ 	.word	0x000000ff
        /*0470*/ 	.word	0x00000080
        /*0474*/ 	.short	0x0100
        /*0476*/ 	.byte	0x06
	.zero		1


	//   ....[45]....
        /*0478*/ 	.word	0x000030f0
        /*047c*/ 	.word	0x00000003
        /*0480*/ 	.word	0x00000000
        /*0484*/ 	.short	0x010a
        /*0486*/ 	.byte	0xff
	.zero		1


	//   ....[46]....
        /*0488*/ 	.word	0x00003110
        /*048c*/ 	.word	0x00000003
        /*0490*/ 	.word	0x00000000
        /*0494*/ 	.short	0x010a
        /*0496*/ 	.byte	0xff
	.zero		1


	//   ....[47]....
        /*0498*/ 	.word	0x000032f0
        /*049c*/ 	.word	0x00000003
        /*04a0*/ 	.word	0x00000000
        /*04a4*/ 	.short	0x010a
        /*04a6*/ 	.byte	0xff
	.zero		1


	//   ....[48]....
        /*04a8*/ 	.word	0x00003310
        /*04ac*/ 	.word	0x00000003
        /*04b0*/ 	.word	0x00000000
        /*04b4*/ 	.short	0x010a
        /*04b6*/ 	.byte	0xff
	.zero		1


	//   ....[49]....
        /*04b8*/ 	.word	0x00003400
        /*04bc*/ 	.word	0x00000003
        /*04c0*/ 	.word	0x00000000
        /*04c4*/ 	.short	0x0101
        /*04c6*/ 	.byte	0xff
	.zero		1


	//   ....[50]....
        /*04c8*/ 	.word	0x000034f0
        /*04cc*/ 	.word	0x00000003
        /*04d0*/ 	.word	0x00000060
        /*04d4*/ 	.short	0x010a
        /*04d6*/ 	.byte	0xff
	.zero		1


	//   ....[51]....
        /*04d8*/ 	.word	0x00003550
        /*04dc*/ 	.word	0x00000003
        /*04e0*/ 	.word	0x00000070
        /*04e4*/ 	.short	0x0101
        /*04e6*/ 	.byte	0xff
	.zero		1


	//   ....[52]....
        /*04e8*/ 	.word	0x00003750
        /*04ec*/ 	.word	0x00000003
        /*04f0*/ 	.word	0x00000050
        /*04f4*/ 	.short	0x010a
        /*04f6*/ 	.byte	0xff
	.zero		1


	//   ....[53]....
        /*04f8*/ 	.word	0x00003ff0
        /*04fc*/ 	.word	0x00000041
        /*0500*/ 	.word	0x00000000
        /*0504*/ 	.short	0x0101
        /*0506*/ 	.byte	0xff
	.zero		1


	//   ....[54]....
        /*0508*/ 	.word	0x000056e0
        /*050c*/ 	.word	0x00000005
        /*0510*/ 	.word	0x00000060
        /*0514*/ 	.short	0x010a
        /*0516*/ 	.byte	0xff
	.zero		1


	//   ....[55]....
        /*0518*/ 	.word	0x00005790
        /*051c*/ 	.word	0x00000005
        /*0520*/ 	.word	0x00000070
        /*0524*/ 	.short	0x0101
        /*0526*/ 	.byte	0xff
	.zero		1


	//   ....[56]....
        /*0528*/ 	.word	0x000059f0
        /*052c*/ 	.word	0x00000005
        /*0530*/ 	.word	0x00000000
        /*0534*/ 	.short	0x0101
        /*0536*/ 	.byte	0xff
	.zero		1


	//   ....[57]....
        /*0538*/ 	.word	0x00005a00
        /*053c*/ 	.word	0x00000003
        /*0540*/ 	.word	0x00000080
        /*0544*/ 	.short	0x010a
        /*0546*/ 	.byte	0xff
	.zero		1


	//   ....[58]....
        /*0548*/ 	.word	0x00005da0
        /*054c*/ 	.word	0x00000003
        /*0550*/ 	.word	0x00000080
        /*0554*/ 	.short	0x0100
        /*0556*/ 	.byte	0xff
	.zero		1


	//   ....[59]....
        /*0558*/ 	.word	0x00005e00
        /*055c*/ 	.word	0x00000008
        /*0560*/ 	.word	0x00000070
        /*0564*/ 	.short	0x010a
        /*0566*/ 	.byte	0xff
	.zero		1


	//   ....[60]....
        /*0568*/ 	.word	0x00005e60
        /*056c*/ 	.word	0x00000003
        /*0570*/ 	.word	0x00000070
        /*0574*/ 	.short	0x010a
        /*0576*/ 	.byte	0xff
	.zero		1


	//   ....[61]....
        /*0578*/ 	.word	0x00005ec0
        /*057c*/ 	.word	0x00000008
        /*0580*/ 	.word	0x00000070
        /*0584*/ 	.short	0x010a
        /*0586*/ 	.byte	0xff
	.zero		1


	//   ....[62]....
        /*0588*/ 	.word	0x00005f20
        /*058c*/ 	.word	0x00000000
        /*0590*/ 	.word	0x00000060
        /*0594*/ 	.short	0x010a
        /*0596*/ 	.byte	0xff
	.zero		1


	//   ....[63]....
        /*0598*/ 	.word	0x00005fa0
        /*059c*/ 	.word	0x00000000
        /*05a0*/ 	.word	0x00000028
        /*05a4*/ 	.short	0x010a
        /*05a6*/ 	.byte	0xff
	.zero		1


	//   ....[64]....
        /*05a8*/ 	.word	0x00006000
        /*05ac*/ 	.word	0x00000003
        /*05b0*/ 	.word	0x00000060
        /*05b4*/ 	.short	0x010a
        /*05b6*/ 	.byte	0xff
	.zero		1


	//   ....[65]....
        /*05b8*/ 	.word	0x00006080
        /*05bc*/ 	.word	0x00000000
        /*05c0*/ 	.word	0x00000028
        /*05c4*/ 	.short	0x010a
        /*05c6*/ 	.byte	0xff
	.zero		1


	//   ....[66]....
        /*05c8*/ 	.word	0x000060e0
        /*05cc*/ 	.word	0x00000002
        /*05d0*/ 	.word	0x00000060
        /*05d4*/ 	.short	0x010a
        /*05d6*/ 	.byte	0xff
	.zero		1


	//   ....[67]....
        /*05d8*/ 	.word	0x00006160
        /*05dc*/ 	.word	0x00000000
        /*05e0*/ 	.word	0x00000058
        /*05e4*/ 	.short	0x010a
        /*05e6*/ 	.byte	0xff
	.zero		1


	//   ....[68]....
        /*05e8*/ 	.word	0x000061e0
        /*05ec*/ 	.word	0x00000000
        /*05f0*/ 	.word	0x00000000
        /*05f4*/ 	.short	0x010a
        /*05f6*/ 	.byte	0xff
	.zero		1


	//   ....[69]....
        /*05f8*/ 	.word	0x00006250
        /*05fc*/ 	.word	0x00000002
        /*0600*/ 	.word	0x00000060
        /*0604*/ 	.short	0x010a
        /*0606*/ 	.byte	0xff
	.zero		1


	//   ....[70]....
        /*0608*/ 	.word	0x000062b0
        /*060c*/ 	.word	0x00000003
        /*0610*/ 	.word	0x00000000
        /*0614*/ 	.short	0x010a
        /*0616*/ 	.byte	0xff
	.zero		1


	//   ....[71]....
        /*0618*/ 	.word	0x00006310
        /*061c*/ 	.word	0x00000003
        /*0620*/ 	.word	0x00000000
        /*0624*/ 	.short	0x010a
        /*0626*/ 	.byte	0xff
	.zero		1


	//   ....[72]....
        /*0628*/ 	.word	0x00006360
        /*062c*/ 	.word	0x00000003
        /*0630*/ 	.word	0x00000060
        /*0634*/ 	.short	0x010a
        /*0636*/ 	.byte	0xff
	.zero		1


	//   ....[73]....
        /*0638*/ 	.word	0x000063d0
        /*063c*/ 	.word	0x00000003
        /*0640*/ 	.word	0x00000050
        /*0644*/ 	.short	0x010a
        /*0646*/ 	.byte	0xff
	.zero		1


	//   ....[74]....
        /*0648*/ 	.word	0x00006430
        /*064c*/ 	.word	0x00000005
        /*0650*/ 	.word	0x00000060
        /*0654*/ 	.short	0x010a
        /*0656*/ 	.byte	0xff
	.zero		1


	//   ....[75]....
        /*0658*/ 	.word	0x00006480
        /*065c*/ 	.word	0x00000003
        /*0660*/ 	.word	0x00000080
        /*0664*/ 	.short	0x010a
        /*0666*/ 	.byte	0xff
	.zero		1


	//----- nvinfo : EIATTR_NUM_MBARRIERS
	.align		4
.L_60:
        /*0668*/ 	.byte	0x03, 0x38
        /*066a*/ 	.short	0x0015


	//----- nvinfo : EIATTR_EXIT_INSTR_OFFSETS
	.align		4
        /*066c*/ 	.byte	0x04, 0x1c
        /*066e*/ 	.short	(.L_62 - .L_61)


	//   ....[0]....
.L_61:
        /*0670*/ 	.word	0x00005de0


	//----- nvinfo : EIATTR_MAX_THREADS
	.align		4
.L_62:
        /*0674*/ 	.byte	0x04, 0x05
        /*0676*/ 	.short	(.L_64 - .L_63)
.L_63:
        /*0678*/ 	.word	0x000000e0
        /*067c*/ 	.word	0x00000001
        /*0680*/ 	.word	0x00000001


	//----- nvinfo : EIATTR_CRS_STACK_SIZE
	.align		4
.L_64:
        /*0684*/ 	.byte	0x04, 0x1e
        /*0686*/ 	.short	(.L_66 - .L_65)
.L_65:
        /*0688*/ 	.word	0x00000000


	//----- nvinfo : EIATTR_CBANK_PARAM_SIZE
	.align		4
.L_66:
        /*068c*/ 	.byte	0x03, 0x19
        /*068e*/ 	.short	0x0404


	//----- nvinfo : EIATTR_PARAM_CBANK
	.align		4
        /*0690*/ 	.byte	0x04, 0x0a
        /*0692*/ 	.short	(.L_68 - .L_67)
	.align		4
.L_67:
        /*0694*/ 	.word	index@(.nv.constant0.kernel_cutlass_kernel_cudnngrouped_gemmgrouped_gemm_swiglugrouped_gemm_swiglu_quantBlockScaledContiguousGroupedGemmKernel_object_at__TiledMMA_ThrLayoutVMNK21111000_PermutationMNK____MMAAt_0)
        /*0698*/ 	.short	0x0380
        /*069a*/ 	.short	0x0404


	//----- nvinfo : EIATTR_SW_WAR
	.align		4
.L_68:
        /*069c*/ 	.byte	0x04, 0x36
        /*069e*/ 	.short	(.L_70 - .L_69)
.L_69:
        /*06a0*/ 	.word	0x00000008
.L_70:


//--------------------- .nv.compat                --------------------------
	.section	.nv.compat,"",@"SHT_CUDA_COMPAT_INFO"
	.align	4
        /*0000*/ 	.byte	0x02, 0x02, 0x02, 0x00, 0x02, 0x05, 0x05, 0x00, 0x02, 0x03, 0x01, 0x00, 0x02, 0x06, 0x01, 0x00


//--------------------- .nv.callgraph             --------------------------
	.section	.nv.callgraph,"",@"SHT_CUDA_CALLGRAPH"
	.align	4
	.sectionentsize	8
	.align		4
        /*0000*/ 	.word	0x00000000
	.align		4
        /*0004*/ 	.word	0xffffffff
	.align		4
        /*0008*/ 	.word	0x00000000
	.align		4
        /*000c*/ 	.word	0xfffffffe
	.align		4
        /*0010*/ 	.word	0x00000000
	.align		4
        /*0014*/ 	.word	0xfffffffd
	.align		4
        /*0018*/ 	.word	0x00000000
	.align		4
        /*001c*/ 	.word	0xfffffffc


//--------------------- .text.kernel_cutlass_kernel_cudnngrouped_gemmgrouped_gemm_swiglugrouped_gemm_swiglu_quantBlockScaledContiguousGroupedGemmKernel_object_at__TiledMMA_ThrLayoutVMNK21111000_PermutationMNK____MMAAt_0 --------------------------
	.section	.text.kernel_cutlass_kernel_cudnngrouped_gemmgrouped_gemm_swiglugrouped_gemm_swiglu_quantBlockScaledContiguousGroupedGemmKernel_object_at__TiledMMA_ThrLayoutVMNK21111000_PermutationMNK____MMAAt_0,"ax",@progbits
	.align	128
        .global         kernel_cutlass_kernel_cudnngrouped_gemmgrouped_gemm_swiglugrouped_gemm_swiglu_quantBlockScaledContiguousGroupedGemmKernel_object_at__TiledMMA_ThrLayoutVMNK21111000_PermutationMNK____MMAAt_0
        .type           kernel_cutlass_kernel_cudnngrouped_gemmgrouped_gemm_swiglugrouped_gemm_swiglu_quantBlockScaledContiguousGroupedGemmKernel_object_at__TiledMMA_ThrLayoutVMNK21111000_PermutationMNK____MMAAt_0,@function
        .size           kernel_cutlass_kernel_cudnngrouped_gemmgrouped_gemm_swiglugrouped_gemm_swiglu_quantBlockScaledContiguousGroupedGemmKernel_object_at__TiledMMA_ThrLayoutVMNK21111000_PermutationMNK____MMAAt_0,(.L_x_116 - kernel_cutlass_kernel_cudnngrouped_gemmgrouped_gemm_swiglugrouped_gemm_swiglu_quantBlockScaledContiguousGroupedGemmKernel_object_at__TiledMMA_ThrLayoutVMNK21111000_PermutationMNK____MMAAt_0)
        .other          kernel_cutlass_kernel_cudnngrouped_gemmgrouped_gemm_swiglugrouped_gemm_swiglu_quantBlockScaledContiguousGroupedGemmKernel_object_at__TiledMMA_ThrLayoutVMNK21111000_PermutationMNK____MMAAt_0,@"STO_CUDA_ENTRY STV_DEFAULT"
kernel_cutlass_kernel_cudnngrouped_gemmgrouped_gemm_swiglugrouped_gemm_swiglu_quantBlockScaledContiguousGroupedGemmKernel_object_at__TiledMMA_ThrLayoutVMNK21111000_PermutationMNK____MMAAt_0:
.text.kernel_cutlass_kernel_cudnngrouped_gemmgrouped_gemm_swiglugrouped_gemm_swiglu_quantBlockScaledContiguousGroupedGemmKernel_object_at__TiledMMA_ThrLayoutVMNK21111000_PermutationMNK____MMAAt_0:
[----:B------:R-:W1:Y:S01]  /*0000*/  LDC R1, c[0x0][0x37c] ;  /* 0x0000df00ff017b82 */ /* 0x000e620000000800 */
[----:B------:R-:W2:Y:S01]  /*0010*/  S2R R3, SR_TID.Y ;  /* 0x0000000000037919 */ /* 0x000ea20000002200 */
[----:B------:R-:W3:Y:S06]  /*0020*/  LDCU UR5, c[0x0][0x360] ;  /* 0x00006c00ff0577ac */ /* 0x000eec0008000800 */
[----:B------:R-:W4:Y:S01]  /*0030*/  S2UR UR74, SR_CTAID.X ;  /* 0x00000000004a79c3 */ /* 0x000f220000002500 */
[----:B------:R-:W2:Y:S01]  /*0040*/  S2R R0, SR_TID.Z ;  /* 0x0000000000007919 */ /* 0x000ea20000002300 */
[----:B------:R-:W2:Y:S01]  /*0050*/  LDCU UR4, c[0x0][0x364] ;  /* 0x00006c80ff0477ac */ /* 0x000ea20008000800 */
[----:B------:R-:W3:Y:S01]  /*0060*/  S2R R68, SR_TID.X ;  /* 0x0000000000447919 */ /* 0x000ee20000002100 */
[----:B------:R-:W5:Y:S04]  /*0070*/  LDCU.U8 UR6, c[0x0][0x382] ;  /* 0x00007040ff0677ac */ /* 0x000f680008000000 */
[----:B------:R-:W1:Y:S01]  /*0080*/  S2UR UR16, SR_CgaCtaId ;  /* 0x00000000001079c3 */ /* 0x000e620000008800 */
[----:B------:R-:W5:Y:S01]  /*0090*/  LDCU UR7, c[0x0][0x36c] ;  /* 0x00006d80ff0777ac */ /* 0x000f620008000800 */
[----:B----4-:R-:W-:-:S02]  /*00a0*/  ULOP3.LUT UR77, UR74, 0x1, URZ, 0xc0, !UPT ;  /* 0x000000014a4d7892 */ /* 0x010fc4000f8ec0ff */
[----:B-----5:R-:W-:Y:S02]  /*00b0*/  ULOP3.LUT UR6, UR6, 0x1, URZ, 0xc0, !UPT ;  /* 0x0000000106067892 */ /* 0x020fe4000f8ec0ff */
[----:B------:R-:W-:Y:S02]  /*00c0*/  UISETP.EQ.U32.AND UP3, UPT, UR7, 0x1, UPT ;  /* 0x000000010700788c */ /* 0x000fe4000bf62070 */
[----:B------:R-:W-:Y:S01]  /*00d0*/  UISETP.NE.U32.AND UP6, UPT, UR6, 0x1, UPT ;  /* 0x000000010600788c */ /* 0x000fe2000bfc5070 */
[----:B--2---:R-:W-:-:S04]  /*00e0*/  IMAD R3, R0, UR4, R3 ;  /* 0x0000000400037c24 */ /* 0x004fc8000f8e0203 */
[----:B---3--:R-:W-:Y:S01]  /*00f0*/  IMAD R72, R3, UR5, R68 ;  /* 0x0000000503487c24 */ /* 0x008fe2000f8e0244 */
[----:B------:R-:W2:Y:S04]  /*0100*/  LDCU.U8 UR5, c[0x0][0x381] ;  /* 0x00007020ff0577ac */ /* 0x000ea80008000000 */
[----:B------:R-:W-:-:S06]  /*0110*/  SHF.R.U32.HI R72, RZ, 0x5, R72 ;  /* 0x00000005ff487819 */ /* 0x000fcc0000011648 */
[----:B------:R-:W3:Y:S01]  /*0120*/  SHFL.IDX PT, R72, R72, RZ, 0x1f ;  /* 0x00001fff48487589 */ /* 0x000ee200000e0000 */
[----:B--2---:R-:W-:-:S04]  /*0130*/  ULOP3.LUT UR5, UR5, 0x1, URZ, 0xc0, !UPT ;  /* 0x0000000105057892 */ /* 0x004fc8000f8ec0ff */
[----:B------:R-:W-:Y:S01]  /*0140*/  UISETP.NE.U32.AND UP5, UPT, UR5, 0x1, UPT ;  /* 0x000000010500788c */ /* 0x000fe2000bfa5070 */
[C---:B---3--:R-:W-:Y:S02]  /*0150*/  R2UR UR4, R72.reuse ;  /* 0x00000000480472ca */ /* 0x048fe400000e0000 */
[----:B------:R-:W-:-:S11]  /*0160*/  ISETP.NE.AND P0, PT, R72, 0x5, PT ;  /* 0x000000054800780c */ /* 0x000fd60003f05270 */
[----:B------:R-:W-:Y:S02]  /*0170*/  UISETP.NE.AND UP4, UPT, UR4, URZ, UPT ;  /* 0x000000ff0400728c */ /* 0x000fe4000bf85270 */
[----:B-1----:R-:W-:Y:S09]  /*0180*/  @P0 BRA `(.L_x_0) ;  /* 0x0000000000500947 */ /* 0x002ff20003800000 */
[----:B------:R-:W1:Y:S02]  /*0190*/  LDCU.64 UR4, c[0x0][0x348] ;  /* 0x00006900ff0477ac */ /* 0x000e640008000a00 */
[----:B-1----:R-:W-:Y:S02]  /*01a0*/  UIADD3 UR14, UP2, UPT, UR4, 0x40, URZ ;  /* 0x00000040040e7890 */ /* 0x002fe4000ff5e0ff */
[----:B------:R-:W-:Y:S02]  /*01b0*/  UIADD3 UR12, UP1, UPT, UR4, 0xc0, URZ ;  /* 0x000000c0040c7890 */ /* 0x000fe4000ff3e0ff */
[----:B------:R-:W-:Y:S02]  /*01c0*/  UIADD3 UR10, UP0, UPT, UR4, 0x140, URZ ;  /* 0x00000140040a7890 */ /* 0x000fe4000ff1e0ff */
[----:B------:R-:W-:Y:S02]  /*01d0*/  UIADD3.X UR15, UPT, UPT, URZ, UR5, URZ, UP2, !UPT ;  /* 0x00000005ff0f7290 */ /* 0x000fe400097fe4ff */
[----:B------:R-:W-:-:S02]  /*01e0*/  UIADD3 UR8, UP2, UPT, UR4, 0x1c0, URZ ;  /* 0x000001c004087890 */ /* 0x000fc4000ff5e0ff */
[----:B------:R-:W-:Y:S02]  /*01f0*/  UIADD3.X UR13, UPT, UPT, URZ, UR5, URZ, UP1, !UPT ;  /* 0x00000005ff0d7290 */ /* 0x000fe40008ffe4ff */
[----:B------:R-:W-:Y:S02]  /*0200*/  UIADD3 UR6, UP1, UPT, UR4, 0x240, URZ ;  /* 0x0000024004067890 */ /* 0x000fe4000ff3e0ff */
[----:B------:R-:W-:Y:S01]  /*0210*/  UIADD3.X UR11, UPT, UPT, URZ, UR5, URZ, UP0, !UPT ;  /* 0x00000005ff0b7290 */ /* 0x000fe200087fe4ff */
[----:B------:R1:W-:Y:S01]  /*0220*/  UTMACCTL.PF [UR14] ;  /* 0x000000000e0079b9 */ /* 0x0003e20008040000 */
[----:B------:R-:W-:-:S03]  /*0230*/  UIADD3 UR4, UP0, UPT, UR4, 0x2c0, URZ ;  /* 0x000002c004047890 */ /* 0x000fc6000ff1e0ff */
[----:B------:R1:W-:Y:S01]  /*0240*/  UTMACCTL.PF [UR12] ;  /* 0x000000000c0079b9 */ /* 0x0003e20008040000 */
[----:B------:R-:W-:-:S03]  /*0250*/  UIADD3.X UR9, UPT, UPT, URZ, UR5, URZ, UP2, !UPT ;  /* 0x00000005ff097290 */ /* 0x000fc600097fe4ff */
[----:B------:R1:W-:Y:S01]  /*0260*/  UTMACCTL.PF [UR10] ;  /* 0x000000000a0079b9 */ /* 0x0003e20008040000 */
[----:B------:R-:W-:Y:S02]  /*0270*/  UIADD3.X UR7, UPT, UPT, URZ, UR5, URZ, UP1, !UPT ;  /* 0x00000005ff077290 */ /* 0x000fe40008ffe4ff */
[----:B------:R-:W-:-:S03]  /*0280*/  UIADD3.X UR5, UPT, UPT, URZ, UR5, URZ, UP0, !UPT ;  /* 0x00000005ff057290 */ /* 0x000fc600087fe4ff */
[----:B------:R1:W-:Y:S04]  /*0290*/  UTMACCTL.PF [UR8] ;  /* 0x00000000080079b9 */ /* 0x0003e80008040000 */
[----:B------:R1:W-:Y:S02]  /*02a0*/  UTMACCTL.PF [UR6] ;  /* 0x00000000060079b9 */ /* 0x0003e40008040000 */
[----:B------:R1:W-:Y:S02]  /*02b0*/  UTMACCTL.PF [UR4] ;  /* 0x00000000040079b9 */ /* 0x0003e40008040000 */
[----:B-1----:R-:W-:Y:S01]  /*02c0*/  NOP ;  /* 0x0000000000007918 */ /* 0x002fe20000000000 */
.L_x_0:
[----:B------:R-:W-:Y:S05]  /*02d0*/  BRA.U UP4, `(.L_x_1) ;  /* 0x0000000104487547 */ /* 0x000fea000b800000 */
[----:B------:R-:W-:Y:S01]  /*02e0*/  UMOV UR4, 0x400 ;  /* 0x0000040000047882 */ /* 0x000fe20000000000 */
[----:B------:R-:W-:Y:S01]  /*02f0*/  UMOV UR6, 0x1 ;  /* 0x0000000100067882 */ /* 0x000fe20000000000 */
[----:B------:R-:W-:Y:S02]  /*0300*/  ULEA UR4, UR16, UR4, 0x18 ;  /* 0x0000000410047291 */ /* 0x000fe4000f8ec0ff */
[----:B------:R-:W-:-:S04]  /*0310*/  UIADD3 UR6, UPT, UPT, -UR6, 0x100000, URZ ;  /* 0x0010000006067890 */ /* 0x000fc8000fffe1ff */
[----:B------:R-:W-:Y:S02]  /*0320*/  USHF.L.U32 UR7, UR6, 0xb, URZ ;  /* 0x0000000b06077899 */ /* 0x000fe400080006ff */
[----:B------:R-:W-:Y:S01]  /*0330*/  USHF.L.U32 UR6, UR6, 0x1, URZ ;  /* 0x0000000106067899 */ /* 0x000fe200080006ff */
[----:B------:R-:W1:Y:S11]  /*0340*/  FENCE.VIEW.ASYNC.S ;  /* 0x00000000000073c6 */ /* 0x000e760000000000 */
[----:B-1----:R1:W2:Y:S01]  /*0350*/  SYNCS.EXCH.64 URZ, [UR4], UR6 ;  /* 0x0000000604ff75b2 */ /* 0x0022a20008000100 */
[----:B------:R1:W3:Y:S01]  /*0360*/  SYNCS.EXCH.64 URZ, [UR4+0x8], UR6 ;  /* 0x0000080604ff75b2 */ /* 0x0002e20008000100 */
[----:B------:R1:W4:Y:S01]  /*0370*/  SYNCS.EXCH.64 URZ, [UR4+0x10], UR6 ;  /* 0x0000100604ff75b2 */ /* 0x0003220008000100 */
[----:B------:R1:W1:Y:S01]  /*0380*/  SYNCS.EXCH.64 URZ, [UR4+0x18], UR6 ;  /* 0x0000180604ff75b2 */ /* 0x0002620008000100 */
[----:B------:R1:W1:Y:S01]  /*0390*/  SYNCS.EXCH.64 URZ, [UR4+0x20], UR6 ;  /* 0x0000200604ff75b2 */ /* 0x0002620008000100 */
[----:B------:R1:W1:Y:S01]  /*03a0*/  SYNCS.EXCH.64 URZ, [UR4+0x28], UR6 ;  /* 0x0000280604ff75b2 */ /* 0x0002620008000100 */
[----:B------:R1:W1:Y:S01]  /*03b0*/  SYNCS.EXCH.64 URZ, [UR4+0x30], UR6 ;  /* 0x0000300604ff75b2 */ /* 0x0002620008000100 */
[----:B------:R1:W1:Y:S01]  /*03c0*/  SYNCS.EXCH.64 URZ, [UR4+0x38], UR6 ;  /* 0x0000380604ff75b2 */ /* 0x0002620008000100 */
[----:B------:R1:W1:Y:S01]  /*03d0*/  SYNCS.EXCH.64 URZ, [UR4+0x40], UR6 ;  /* 0x0000400604ff75b2 */ /* 0x0002620008000100 */
[----:B------:R1:W1:Y:S01]  /*03e0*/  SYNCS.EXCH.64 URZ, [UR4+0x48], UR6 ;  /* 0x0000480604ff75b2 */ /* 0x0002620008000100 */
[----:B------:R-:W-:Y:S01]  /*03f0*/  NOP ;  /* 0x0000000000007918 */ /* 0x000fe20000000000 */
.L_x_1:
[----:B------:R-:W-:Y:S01]  /*0400*/  NOP ;  /* 0x0000000000007918 */ /* 0x000fe20000000000 */
[----:B------:R-:W-:Y:S05]  /*0410*/  BRA.U !UP3, `(.L_x_2) ;  /* 0x000000010b087547 */ /* 0x000fea000b800000 */
[----:B-1234-:R-:W-:Y:S01]  /*0420*/  UCGABAR_ARV ;  /* 0x00000000000079c7 */ /* 0x01efe20008000000 */
[----:B------:R-:W-:Y:S05]  /*0430*/  BRA `(.L_x_3) ;  /* 0x0000000000047947 */ /* 0x000fea0003800000 */
.L_x_2:
[----:B-1234-:R-:W-:Y:S01]  /*0440*/  NOP ;  /* 0x0000000000007918 */ /* 0x01efe20000000000 */
.L_x_3:
[----:B------:R-:W-:Y:S05]  /*0450*/  BRA.U !UP3, `(.L_x_4) ;  /* 0x000000010b0c7547 */ /* 0x000fea000b800000 */
[----:B------:R-:W-:Y:S01]  /*0460*/  UCGABAR_WAIT ;  /* 0x0000000000007dc7 */ /* 0x000fe20008000000 */
[----:B------:R-:W-:Y:S01]  /*0470*/  CCTL.IVALL ;  /* 0x00000000ff00798f */ /* 0x000fe20002000000 */
[----:B------:R-:W-:Y:S05]  /*0480*/  BRA `(.L_x_5) ;  /* 0x0000000000047947 */ /* 0x000fea0003800000 */
.L_x_4:
[----:B------:R-:W-:Y:S06]  /*0490*/  BAR.SYNC.DEFER_BLOCKING 0x0 ;  /* 0x0000000000007b1d */ /* 0x000fec0000010000 */
.L_x_5:
[----:B------:R-:W-:Y:S01]  /*04a0*/  @!UP4 UMOV UR4, 0x400 ;  /* 0x000004000004c882 */ /* 0x000fe20000000000 */
[----:B------:R-:W-:Y:S01]  /*04b0*/  UMOV UR5, 0x1 ;  /* 0x0000000100057882 */ /* 0x000fe20000000000 */
[----:B------:R-:W-:Y:S01]  /*04c0*/  UMOV UR6, 0x8 ;  /* 0x0000000800067882 */ /* 0x000fe20000000000 */
[----:B------:R-:W-:Y:S02]  /*04d0*/  @!UP4 ULEA UR8, UR16, UR4, 0x18 ;  /* 0x000000041008c291 */ /* 0x000fe4000f8ec0ff */
[----:B------:R-:W-:-:S04]  /*04e0*/  @!UP4 UIADD3 UR4, UPT, UPT, -UR5, 0x100000, URZ ;  /* 0x001000000504c890 */ /* 0x000fc8000fffe1ff */
[----:B------:R-:W-:Y:S02]  /*04f0*/  @!UP4 USHF.L.U32 UR5, UR4, 0xb, URZ ;  /* 0x0000000b0405c899 */ /* 0x000fe400080006ff */
[----:B------:R-:W-:Y:S02]  /*0500*/  @!UP4 USHF.L.U32 UR4, UR4, 0x1, URZ ;  /* 0x000000010404c899 */ /* 0x000fe400080006ff */
[----:B------:R-:W-:-:S04]  /*0510*/  @!UP4 UIADD3 UR6, UPT, UPT, -UR6, 0x100000, URZ ;  /* 0x001000000606c890 */ /* 0x000fc8000fffe1ff */
[----:B------:R-:W-:Y:S02]  /*0520*/  @!UP4 USHF.L.U32 UR7, UR6, 0xb, URZ ;  /* 0x0000000b0607c899 */ /* 0x000fe400080006ff */
[----:B------:R-:W-:Y:S01]  /*0530*/  @!UP4 USHF.L.U32 UR6, UR6, 0x1, URZ ;  /* 0x000000010606c899 */ /* 0x000fe200080006ff */
[----:B------:R-:W1:Y:S03]  /*0540*/  FENCE.VIEW.ASYNC.S ;  /* 0x00000000000073c6 */ /* 0x000e660000000000 */
[----:B-1----:R1:W2:Y:S08]  /*0550*/  @!UP4 SYNCS.EXCH.64 URZ, [UR8+0x50], UR4 ;  /* 0x0000500408ffc5b2 */ /* 0x0022b00008000100 */
[----:B------:R1:W3:Y:S01]  /*0560*/  @!UP4 SYNCS.EXCH.64 URZ, [UR8+0x58], UR6 ;  /* 0x0000580608ffc5b2 */ /* 0x0002e20008000100 */
[----:B------:R-:W-:Y:S01]  /*0570*/  NOP ;  /* 0x0000000000007918 */ /* 0x000fe20000000000 */
[----:B------:R-:W-:Y:S05]  /*0580*/  BRA.U !UP3, `(.L_x_6) ;  /* 0x000000010b087547 */ /* 0x000fea000b800000 */
[----:B--23--:R-:W-:Y:S01]  /*0590*/  UCGABAR_ARV ;  /* 0x00000000000079c7 */ /* 0x00cfe20008000000 */
[----:B------:R-:W-:Y:S05]  /*05a0*/  BRA `(.L_x_7) ;  /* 0x0000000000047947 */ /* 0x000fea0003800000 */
.L_x_6:
[----:B--23--:R-:W-:Y:S01]  /*05b0*/  NOP ;  /* 0x0000000000007918 */ /* 0x00cfe20000000000 */
.L_x_7:
[----:B------:R-:W-:Y:S05]  /*05c0*/  BRA.U !UP3, `(.L_x_8) ;  /* 0x000000010b0c7547 */ /* 0x000fea000b800000 */
[----:B------:R-:W-:Y:S01]  /*05d0*/  UCGABAR_WAIT ;  /* 0x0000000000007dc7 */ /* 0x000fe20008000000 */
[----:B------:R-:W-:Y:S01]  /*05e0*/  CCTL.IVALL ;  /* 0x00000000ff00798f */ /* 0x000fe20002000000 */
[----:B------:R-:W-:Y:S05]  /*05f0*/  BRA `(.L_x_9) ;  /* 0x0000000000047947 */ /* 0x000fea0003800000 */
.L_x_8:
[----:B------:R-:W-:Y:S06]  /*0600*/  BAR.SYNC.DEFER_BLOCKING 0x0 ;  /* 0x0000000000007b1d */ /* 0x000fec0000010000 */
.L_x_9:
[----:B------:R-:W-:Y:S05]  /*0610*/  BRA.U UP4, `(.L_x_10) ;  /* 0x0000000104407547 */ /* 0x000fea000b800000 */
[----:B-1----:R-:W-:Y:S01]  /*0620*/  UMOV UR4, 0x400 ;  /* 0x0000040000047882 */ /* 0x002fe20000000000 */
[----:B------:R-:W-:Y:S01]  /*0630*/  UMOV UR8, 0x20 ;  /* 0x0000002000087882 */ /* 0x000fe20000000000 */
[----:B------:R-:W-:Y:S01]  /*0640*/  UMOV UR6, 0xc0 ;  /* 0x000000c000067882 */ /* 0x000fe20000000000 */
[----:B------:R-:W-:Y:S02]  /*0650*/  ULEA UR4, UR16, UR4, 0x18 ;  /* 0x0000000410047291 */ /* 0x000fe4000f8ec0ff */
[----:B------:R-:W-:-:S04]  /*0660*/  UIADD3 UR8, UPT, UPT, -UR8, 0x100000, URZ ;  /* 0x0010000008087890 */ /* 0x000fc8000fffe1ff */
[----:B------:R-:W-:Y:S02]  /*0670*/  USHF.L.U32 UR9, UR8, 0xb, URZ ;  /* 0x0000000b08097899 */ /* 0x000fe400080006ff */
[----:B------:R-:W-:Y:S02]  /*0680*/  USHF.L.U32 UR8, UR8, 0x1, URZ ;  /* 0x0000000108087899 */ /* 0x000fe400080006ff */
[----:B------:R-:W-:-:S04]  /*0690*/  UIADD3 UR6, UPT, UPT, -UR6, 0x100000, URZ ;  /* 0x0010000006067890 */ /* 0x000fc8000fffe1ff */
[----:B------:R-:W-:Y:S02]  /*06a0*/  USHF.L.U32 UR7, UR6, 0xb, URZ ;  /* 0x0000000b06077899 */ /* 0x000fe400080006ff */
[----:B------:R-:W-:Y:S01]  /*06b0*/  USHF.L.U32 UR6, UR6, 0x1, URZ ;  /* 0x0000000106067899 */ /* 0x000fe200080006ff */
[----:B------:R-:W1:Y:S03]  /*06c0*/  FENCE.VIEW.ASYNC.S ;  /* 0x00000000000073c6 */ /* 0x000e660000000000 */
[----:B-1----:R2:W3:Y:S01]  /*06d0*/  SYNCS.EXCH.64 URZ, [UR4+0x60], UR8 ;  /* 0x0000600804ff75b2 */ /* 0x0024e20008000100 */
[----:B------:R2:W4:Y:S07]  /*06e0*/  SYNCS.EXCH.64 URZ, [UR4+0x68], UR8 ;  /* 0x0000680804ff75b2 */ /* 0x00052e0008000100 */
[----:B------:R2:W1:Y:S01]  /*06f0*/  SYNCS.EXCH.64 URZ, [UR4+0x70], UR6 ;  /* 0x0000700604ff75b2 */ /* 0x0004620008000100 */
[----:B------:R2:W1:Y:S02]  /*0700*/  SYNCS.EXCH.64 URZ, [UR4+0x78], UR6 ;  /* 0x0000780604ff75b2 */ /* 0x0004640008000100 */
[----:B--2---:R-:W-:Y:S01]  /*0710*/  NOP ;  /* 0x0000000000007918 */ /* 0x004fe20000000000 */
.L_x_10:
[----:B------:R-:W-:Y:S01]  /*0720*/  NOP ;  /* 0x0000000000007918 */ /* 0x000fe20000000000 */
[----:B-1-34-:R-:W-:Y:S06]  /*0730*/  BAR.SYNC.DEFER_BLOCKING 0x0 ;  /* 0x0000000000007b1d */ /* 0x01afec0000010000 */
[----:B------:R-:W-:Y:S05]  /*0740*/  BRA.U UP4, `(.L_x_11) ;  /* 0x0000000104287547 */ /* 0x000fea000b800000 */
[----:B------:R-:W-:Y:S01]  /*0750*/  UMOV UR6, 0x400 ;  /* 0x0000040000067882 */ /* 0x000fe20000000000 */
[----:B------:R-:W-:Y:S01]  /*0760*/  UMOV UR4, 0x20 ;  /* 0x0000002000047882 */ /* 0x000fe20000000000 */
[----:B------:R-:W-:Y:S02]  /*0770*/  ULEA UR6, UR16, UR6, 0x18 ;  /* 0x0000000610067291 */ /* 0x000fe4000f8ec0ff */
[----:B------:R-:W-:-:S04]  /*0780*/  UIADD3 UR4, UPT, UPT, -UR4, 0x100000, URZ ;  /* 0x0010000004047890 */ /* 0x000fc8000fffe1ff */
[----:B------:R-:W-:Y:S02]  /*0790*/  USHF.L.U32 UR5, UR4, 0xb, URZ ;  /* 0x0000000b04057899 */ /* 0x000fe400080006ff */
[----:B------:R-:W-:Y:S01]  /*07a0*/  USHF.L.U32 UR4, UR4, 0x1, URZ ;  /* 0x0000000104047899 */ /* 0x000fe200080006ff */
[----:B------:R-:W-:Y:S01]  /*07b0*/  ELECT P0, URZ, PT ;  /* 0x0000000000ff782f */ /* 0x000fe20003800000 */
[----:B------:R-:W1:Y:S10]  /*07c0*/  FENCE.VIEW.ASYNC.S ;  /* 0x00000000000073c6 */ /* 0x000e740000000000 */
[----:B-1----:R1:W2:Y:S01]  /*07d0*/  SYNCS.EXCH.64 URZ, [UR6+0x80], UR4 ;  /* 0x0000800406ff75b2 */ /* 0x0022a20008000100 */
[----:B------:R-:W-:Y:S01]  /*07e0*/  NOP ;  /* 0x0000000000007918 */ /* 0x000fe20000000000 */
.L_x_11:
[----:B------:R-:W-:Y:S01]  /*07f0*/  NOP ;  /* 0x0000000000007918 */ /* 0x000fe20000000000 */
[----:B------:R-:W-:Y:S05]  /*0800*/  BRA.U !UP3, `(.L_x_12) ;  /* 0x000000010b087547 */ /* 0x000fea000b800000 */
[----:B--2---:R-:W-:Y:S01]  /*0810*/  UCGABAR_ARV ;  /* 0x00000000000079c7 */ /* 0x004fe20008000000 */
[----:B------:R-:W-:Y:S05]  /*0820*/  BRA `(.L_x_13) ;  /* 0x0000000000047947 */ /* 0x000fea0003800000 */
.L_x_12:
[----:B--2---:R-:W-:Y:S01]  /*0830*/  NOP ;  /* 0x0000000000007918 */ /* 0x004fe20000000000 */
.L_x_13:
[----:B------:R-:W-:Y:S01]  /*0840*/  USHF.L.U32 UR29, UR77, 0x7, URZ ;  /* 0x000000074d1d7899 */ /* 0x000fe200080006ff */
[----:B------:R-:W-:Y:S05]  /*0850*/  BRA.U !UP3, `(.L_x_14) ;  /* 0x000000010b0c7547 */ /* 0x000fea000b800000 */
[----:B------:R-:W-:Y:S01]  /*0860*/  UCGABAR_WAIT ;  /* 0x0000000000007dc7 */ /* 0x000fe20008000000 */
[----:B------:R-:W-:Y:S01]  /*0870*/  CCTL.IVALL ;  /* 0x00000000ff00798f */ /* 0x000fe20002000000 */
[----:B------:R-:W-:Y:S05]  /*0880*/  BRA `(.L_x_15) ;  /* 0x0000000000047947 */ /* 0x000fea0003800000 */
.L_x_14:
[----:B------:R-:W-:Y:S06]  /*0890*/  BAR.SYNC.DEFER_BLOCKING 0x0 ;  /* 0x0000000000007b1d */ /* 0x000fec0000010000 */
.L_x_15:
[----:B------:R-:W-:-:S13]  /*08a0*/  ISETP.NE.AND P0, PT, R72, 0x6, PT ;  /* 0x000000064800780c */ /* 0x000fda0003f05270 */
[----:B------:R-:W-:Y:S05]  /*08b0*/  @P0 BRA `(.L_x_16) ;  /* 0x0000000800bc0947 */ /* 0x000fea0003800000 */
[----:B------:R-:W-:Y:S01]  /*08c0*/  LOP3.LUT R0, R68, 0x1f, RZ, 0xc0, !PT ;  /* 0x0000001f44007812 */ /* 0x000fe200078ec0ff */
[----:B-1----:R-:W1:Y:S01]  /*08d0*/  LDCU.64 UR4, c[0x0][0x358] ;  /* 0x00006b00ff0477ac */ /* 0x002e620008000a00 */
[----:B------:R-:W-:Y:S02]  /*08e0*/  IMAD.MOV.U32 R11, RZ, RZ, 0x7fffffff ;  /* 0x7fffffffff0b7424 */ /* 0x000fe400078e00ff */
[C---:B------:R-:W-:Y:S01]  /*08f0*/  ISETP.GT.U32.AND P0, PT, R0.reuse, 0x7, PT ;  /* 0x000000070000780c */ /* 0x040fe20003f04070 */
[----:B------:R-:W2:Y:S01]  /*0900*/  S2UR UR22, SR_CTAID.Z ;  /* 0x00000000001679c3 */ /* 0x000ea20000002700 */
[----:B------:R-:W2:Y:S01]  /*0910*/  LDCU.64 UR6, c[0x0][0x760] ;  /* 0x0000ec00ff0677ac */ /* 0x000ea20008000a00 */
[----:B------:R-:W3:Y:S01]  /*0920*/  LDCU.U8 UR21, c[0x0][0x768] ;  /* 0x0000ed00ff1577ac */ /* 0x000ee20008000000 */
[----:B------:R-:W4:Y:S09]  /*0930*/  LDCU.U8 UR20, c[0x0][0x769] ;  /* 0x0000ed20ff1477ac */ /* 0x000f320008000000 */
[----:B------:R-:W5:Y:S01]  /*0940*/  @!P0 LDC.64 R2, c[0x0][0x748] ;  /* 0x0001d200ff028b82 */ /* 0x000f620000000a00 */
[----:B------:R-:W1:Y:S01]  /*0950*/  LDCU.64 UR8, c[0x0][0x778] ;  /* 0x0000ef00ff0877ac */ /* 0x000e620008000a00 */
[----:B------:R-:W1:Y:S01]  /*0960*/  LDCU.U8 UR19, c[0x0][0x780] ;  /* 0x0000f000ff1377ac */ /* 0x000e620008000000 */
[----:B------:R-:W1:Y:S01]  /*0970*/  LDCU.U8 UR18, c[0x0][0x781] ;  /* 0x0000f020ff1277ac */ /* 0x000e620008000000 */
[----:B------:R-:W1:Y:S01]  /*0980*/  LDCU.U8 UR17, c[0x0][0x774] ;  /* 0x0000ee80ff1177ac */ /* 0x000e620008000000 */
[----:B-----5:R-:W-:-:S05]  /*0990*/  @!P0 IMAD.WIDE.U32 R2, R0, 0x4, R2 ;  /* 0x0000000400028825 */ /* 0x020fca00078e0002 */
[----:B-1----:R1:W5:Y:S01]  /*09a0*/  @!P0 LDG.E R11, desc[UR4][R2.64] ;  /* 0x00000004020b8981 */ /* 0x002362000c1e1900 */
[----:B--2---:R-:W-:Y:S01]  /*09b0*/  UIMAD.WIDE.U32 UR4, UR22, UR7, URZ ;  /* 0x00000007160472a5 */ /* 0x004fe2000f8e00ff */
[----:B------:R-:W-:Y:S01]  /*09c0*/  HFMA2 R0, -RZ, RZ, 0, 5.9604644775390625e-08 ;  /* 0x00000001ff007431 */ /* 0x000fe200000001ff */
[----:B------:R-:W2:Y:S02]  /*09d0*/  LDCU.U8 UR16, c[0x0][0x775] ;  /* 0x0000eea0ff1077ac */ /* 0x000ea40008000000 */
[----:B------:R-:W-:Y:S02]  /*09e0*/  UIADD3 UR4, UPT, UPT, -UR5, UR22, URZ ;  /* 0x0000001605047290 */ /* 0x000fe4000fffe1ff */
[----:B------:R-:W-:Y:S02]  /*09f0*/  UISETP.GT.U32.AND UP0, UPT, UR22, 0xff, UPT ;  /* 0x000000ff1600788c */ /* 0x000fe4000bf04070 */
[----:B---3--:R-:W-:-:S04]  /*0a00*/  USHF.R.U32.HI UR4, URZ, UR21, UR4 ;  /* 0x00000015ff047299 */ /* 0x008fc80008011604 */
[----:B------:R-:W-:-:S04]  /*0a10*/  UIADD3 UR4, UPT, UPT, UR5, UR4, URZ ;  /* 0x0000000405047290 */ /* 0x000fc8000fffe0ff */
[----:B----4-:R-:W-:-:S04]  /*0a20*/  USHF.R.U32.HI UR4, URZ, UR20, UR4 ;  /* 0x00000014ff047299 */ /* 0x010fc80008011604 */
[----:B------:R-:W-:Y:S01]  /*0a30*/  UIADD3 UR4, UPT, UPT, -UR4, URZ, URZ ;  /* 0x000000ff04047290 */ /* 0x000fe2000fffe1ff */
[----:B-1----:R-:W-:-:S03]  /*0a40*/  IMAD.MOV.U32 R2, RZ, RZ, RZ ;  /* 0x000000ffff027224 */ /* 0x002fc600078e00ff */
[----:B------:R-:W-:-:S04]  /*0a50*/  UIMAD UR7, UR4, UR6, UR22 ;  /* 0x00000006040772a4 */ /* 0x000fc8000f8e0216 */
[----:B------:R-:W-:Y:S01]  /*0a60*/  UIMAD.WIDE.U32 UR4, UR7, UR9, URZ ;  /* 0x00000009070472a5 */ /* 0x000fe2000f8e00ff */
[----:B------:R-:W1:Y:S03]  /*0a70*/  LDCU UR9, c[0x0][0x770] ;  /* 0x0000ee00ff0977ac */ /* 0x000e660008000800 */
[----:B------:R-:W-:-:S04]  /*0a80*/  UIADD3 UR4, UPT, UPT, UR7, -UR5, URZ ;  /* 0x8000000507047290 */ /* 0x000fc8000fffe0ff */
[----:B------:R-:W-:-:S04]  /*0a90*/  USHF.R.U32.HI UR4, URZ, UR19, UR4 ;  /* 0x00000013ff047299 */ /* 0x000fc80008011604 */
[----:B------:R-:W-:-:S04]  /*0aa0*/  UIADD3 UR4, UPT, UPT, UR5, UR4, URZ ;  /* 0x0000000405047290 */ /* 0x000fc8000fffe0ff */
[----:B------:R-:W-:-:S04]  /*0ab0*/  USHF.R.U32.HI UR6, URZ, UR18, UR4 ;  /* 0x00000012ff067299 */ /* 0x000fc80008011604 */
[----:B-1----:R-:W-:Y:S01]  /*0ac0*/  UIMAD.WIDE.U32 UR4, UR6, UR9, URZ ;  /* 0x00000009060472a5 */ /* 0x002fe2000f8e00ff */
[----:B------:R-:W1:Y:S03]  /*0ad0*/  LDCU UR9, c[0x0][0x76c] ;  /* 0x0000ed80ff0977ac */ /* 0x000e660008000800 */
[----:B------:R-:W-:-:S04]  /*0ae0*/  UIADD3 UR4, UPT, UPT, UR6, -UR5, URZ ;  /* 0x8000000506047290 */ /* 0x000fc8000fffe0ff */
[----:B------:R-:W-:-:S04]  /*0af0*/  USHF.R.U32.HI UR4, URZ, UR17, UR4 ;  /* 0x00000011ff047299 */ /* 0x000fc80008011604 */
[----:B------:R-:W-:Y:S02]  /*0b00*/  UIADD3 UR4, UPT, UPT, UR5, UR4, URZ ;  /* 0x0000000405047290 */ /* 0x000fe4000fffe0ff */
[----:B------:R-:W-:Y:S02]  /*0b10*/  UIADD3 UR5, UPT, UPT, -UR6, URZ, URZ ;  /* 0x000000ff06057290 */ /* 0x000fe4000fffe1ff */
[----:B--2---:R-:W-:Y:S02]  /*0b20*/  USHF.R.U32.HI UR4, URZ, UR16, UR4 ;  /* 0x00000010ff047299 */ /* 0x004fe40008011604 */
[----:B------:R-:W-:Y:S02]  /*0b30*/  UIMAD UR5, UR5, UR8, UR7 ;  /* 0x00000008050572a4 */ /* 0x000fe4000f8e0207 */
[----:B------:R-:W-:-:S04]  /*0b40*/  UIADD3 UR4, UPT, UPT, -UR4, URZ, URZ ;  /* 0x000000ff04047290 */ /* 0x000fc8000fffe1ff */
[----:B-1----:R-:W-:Y:S01]  /*0b50*/  UIMAD UR4, UR4, UR9, UR6 ;  /* 0x00000009040472a4 */ /* 0x002fe2000f8e0206 */
[----:B------:R-:W-:-:S03]  /*0b60*/  MOV R5, UR5 ;  /* 0x0000000500057c02 */ /* 0x000fc60008000f00 */
[----:B------:R-:W-:-:S04]  /*0b70*/  UIADD3 UR4, UPT, UPT, UR4, UR4, URZ ;  /* 0x0000000404047290 */ /* 0x000fc8000fffe0ff */
[----:B------:R-:W-:-:S06]  /*0b80*/  ULOP3.LUT UR4, UR4, 0x1, UR74, 0xf8, !UPT ;  /* 0x0000000104047892 */ /* 0x000fcc000f8ef84a */
[----:B------:R-:W-:Y:S01]  /*0b90*/  IMAD.U32 R4, RZ, RZ, UR4 ;  /* 0x00000004ff047e24 */ /* 0x000fe2000f8e00ff */
[----:B-----5:R1:W2:Y:S01]  /*0ba0*/  SHFL.IDX PT, R3, R11, 0x7, 0x1f ;  /* 0x00e01f000b037f89 */ /* 0x0202a200000e0000 */
[----:B------:R-:W-:Y:S05]  /*0bb0*/  BRA.U UP0, `(.L_x_17) ;  /* 0x0000000500887547 */ /* 0x000fea000b800000 */
[----:B--2---:R-:W-:Y:S01]  /*0bc0*/  SHF.R.S32.HI R10, RZ, 0x1f, R3 ;  /* 0x0000001fff0a7819 */ /* 0x004fe20000011403 */
[----:B------:R-:W2:Y:S01]  /*0bd0*/  LDCU UR5, c[0x0][0x374] ;  /* 0x00006e80ff0577ac */ /* 0x000ea20008000800 */
[----:B------:R-:W-:Y:S02]  /*0be0*/  IMAD.MOV.U32 R6, RZ, RZ, -0x1 ;  /* 0xffffffffff067424 */ /* 0x000fe400078e00ff */
[----:B------:R-:W-:Y:S01]  /*0bf0*/  LEA.HI R10, R10, R3, RZ, 0x8 ;  /* 0x000000030a0a7211 */ /* 0x000fe200078f40ff */
[----:B------:R-:W2:Y:S01]  /*0c00*/  LDCU UR4, c[0x0][0x370] ;  /* 0x00006e00ff0477ac */ /* 0x000ea20008000800 */
[----:B------:R-:W-:Y:S02]  /*0c10*/  IMAD.MOV.U32 R2, RZ, RZ, RZ ;  /* 0x000000ffff027224 */ /* 0x000fe400078e00ff */
[----:B------:R-:W-:Y:S01]  /*0c20*/  LOP3.LUT R0, R10, 0xffffff00, RZ, 0xc0, !PT ;  /* 0xffffff000a007812 */ /* 0x000fe200078ec0ff */
[----:B------:R-:W3:Y:S01]  /*0c30*/  LDCU UR6, c[0x0][0x378] ;  /* 0x00006f00ff0677ac */ /* 0x000ee20008000800 */
[----:B------:R-:W-:-:S02]  /*0c40*/  IMAD.MOV.U32 R9, RZ, RZ, RZ ;  /* 0x000000ffff097224 */ /* 0x000fc400078e00ff */
[C---:B------:R-:W-:Y:S01]  /*0c50*/  ISETP.NE.AND P0, PT, R3.reuse, R0, PT ;  /* 0x000000000300720c */ /* 0x040fe20003f05270 */
[----:B------:R-:W4:Y:S01]  /*0c60*/  LDCU UR15, c[0x0][0x770] ;  /* 0x0000ee00ff0f77ac */ /* 0x000f220008000800 */
[----:B------:R-:W-:Y:S02]  /*0c70*/  SHF.R.S32.HI R0, RZ, 0x8, R10 ;  /* 0x00000008ff007819 */ /* 0x000fe4000001140a */
[----:B------:R-:W-:Y:S01]  /*0c80*/  ISETP.LT.AND P0, PT, R3, RZ, P0 ;  /* 0x000000ff0300720c */ /* 0x000fe20000701270 */
[----:B------:R-:W1:Y:S01]  /*0c90*/  LDCU UR14, c[0x0][0x76c] ;  /* 0x0000ed80ff0e77ac */ /* 0x000e620008000800 */
[----:B------:R-:W-:Y:S01]  /*0ca0*/  LEA.HI.SX32 R10, R10, 0xffffffff, 0x18 ;  /* 0xffffffff0a0a7811 */ /* 0x000fe200078fc2ff */
[----:B------:R-:W1:Y:S01]  /*0cb0*/  LDCU.64 UR10, c[0x0][0x760] ;  /* 0x0000ec00ff0a77ac */ /* 0x000e620008000a00 */
[----:B--2---:R-:W-:Y:S01]  /*0cc0*/  UIMAD UR4, UR5, UR4, URZ ;  /* 0x00000004050472a4 */ /* 0x004fe2000f8e02ff */
[----:B------:R-:W2:Y:S08]  /*0cd0*/  LDCU.64 UR12, c[0x0][0x778] ;  /* 0x0000ef00ff0c77ac */ /* 0x000eb00008000a00 */
[----:B------:R-:W-:Y:S01]  /*0ce0*/  @!P0 IMAD.MOV R10, RZ, RZ, R0 ;  /* 0x000000ffff0a8224 */ /* 0x000fe200078e0200 */
[----:B---3--:R-:W-:Y:S01]  /*0cf0*/  UIMAD UR4, UR4, UR6, URZ ;  /* 0x00000006040472a4 */ /* 0x008fe2000f8e02ff */
[----:B------:R-:W-:Y:S01]  /*0d00*/  IMAD.MOV.U32 R0, RZ, RZ, 0x1 ;  /* 0x00000001ff007424 */ /* 0x000fe200078e00ff */
[----:B------:R-:W-:-:S02]  /*0d10*/  UMOV UR7, UR22 ;  /* 0x0000001600077c82 */ /* 0x000fc40008000000 */
[----:B------:R-:W-:-:S04]  /*0d20*/  ULEA.HI UR9, UR4, UR4, URZ, 0x1 ;  /* 0x0000000404097291 */ /* 0x000fc8000f8f08ff */
[----:B-1--4-:R-:W-:-:S12]  /*0d30*/  USHF.R.S32.HI UR9, URZ, 0x1, UR9 ;  /* 0x00000001ff097899 */ /* 0x012fd80008011409 */
.L_x_22:
[----:B------:R-:W-:-:S04]  /*0d40*/  LEA.HI R7, R4, R4, RZ, 0x1 ;  /* 0x0000000404077211 */ /* 0x000fc800078f08ff */
[----:B------:R-:W-:Y:S02]  /*0d50*/  LOP3.LUT R3, R7, 0xfffffffe, RZ, 0xc0, !PT ;  /* 0xfffffffe07037812 */ /* 0x000fe400078ec0ff */
[----:B------:R-:W-:Y:S02]  /*0d60*/  SHF.R.S32.HI R7, RZ, 0x1, R7 ;  /* 0x00000001ff077819 */ /* 0x000fe40000011407 */
[----:B------:R-:W-:-:S03]  /*0d70*/  ISETP.NE.AND P0, PT, R4, R3, PT ;  /* 0x000000030400720c */ /* 0x000fc60003f05270 */
[----:B------:R-:W-:Y:S01]  /*0d80*/  VIADD R3, R7, 0xffffffff ;  /* 0xffffffff07037836 */ /* 0x000fe20000000000 */
[----:B------:R-:W-:-:S13]  /*0d90*/  ISETP.LT.AND P0, PT, R4, RZ, P0 ;  /* 0x000000ff0400720c */ /* 0x000fda0000701270 */
[----:B------:R-:W-:-:S05]  /*0da0*/  @!P0 IMAD.MOV R3, RZ, RZ, R7 ;  /* 0x000000ffff038224 */ /* 0x000fca00078e0207 */
[----:B------:R-:W-:-:S13]  /*0db0*/  ISETP.GE.AND P0, PT, R3, R10, PT ;  /* 0x0000000a0300720c */ /* 0x000fda0003f06270 */
[----:B---3--:R-:W-:Y:S05]  /*0dc0*/  @P0 BRA `(.L_x_18) ;  /* 0x0000000000940947 */ /* 0x008fea0003800000 */
[----:B------:R-:W-:-:S04]  /*0dd0*/  SHF.L.U32 R8, R3, 0x8, RZ ;  /* 0x0000000803087819 */ /* 0x000fc800000006ff */
[----:B------:R-:W-:-:S13]  /*0de0*/  ISETP.GE.AND P0, PT, R8, R9, PT ;  /* 0x000000090800720c */ /* 0x000fda0003f06270 */
[----:B------:R-:W-:Y:S05]  /*0df0*/  @!P0 BRA `(.L_x_19) ;  /* 0x0000000000388947 */ /* 0x000fea0003800000 */
[----:B------:R-:W-:Y:S01]  /*0e00*/  VIADD R3, R6, 0x1 ;  /* 0x0000000106037836 */ /* 0x000fe20000000000 */
[----:B------:R-:W-:-:S04]  /*0e10*/  MOV R6, 0xffffffff ;  /* 0xffffffff00067802 */ /* 0x000fc80000000f00 */
[----:B------:R-:W-:-:S13]  /*0e20*/  ISETP.GT.U32.AND P0, PT, R3, 0x1f, PT ;  /* 0x0000001f0300780c */ /* 0x000fda0003f04070 */
[----:B------:R-:W-:Y:S05]  /*0e30*/  @P0 BRA `(.L_x_20) ;  /* 0x0000000000240947 */ /* 0x000fea0003800000 */
[----:B------:R-:W-:Y:S01]  /*0e40*/  ISETP.GT.AND P0, PT, R11, R8, PT ;  /* 0x000000080b00720c */ /* 0x000fe20003f04270 */
[----:B------:R-:W-:-:S05]  /*0e50*/  IMAD.MOV.U32 R6, RZ, RZ, -0x1 ;  /* 0xffffffffff067424 */ /* 0x000fca00078e00ff */
[----:B------:R-:W-:-:S07]  /*0e60*/  SHF.L.U32 R6, R6, R3, RZ ;  /* 0x0000000306067219 */ /* 0x000fce00000006ff */
[----:B------:R-:W-:-:S04]  /*0e70*/  VOTE.ANY R3, PT, P0 ;  /* 0x0000000000037806 */ /* 0x000fc800000e0100 */
[----:B------:R-:W-:-:S05]  /*0e80*/  LOP3.LUT P0, R6, R3, RZ, R6, 0xa0, !PT ;  /* 0x000000ff03067212 */ /* 0x000fca000780a006 */
[----:B------:R-:W-:-:S05]  /*0e90*/  VIADD R3, R6, 0xffffffff ;  /* 0xffffffff06037836 */ /* 0x000fca0000000000 */
[----:B------:R-:W-:-:S04]  /*0ea0*/  LOP3.LUT R3, R6, R3, RZ, 0xc, !PT ;  /* 0x0000000306037212 */ /* 0x000fc800078e0cff */
[----:B------:R-:W1:Y:S02]  /*0eb0*/  POPC R6, R3 ;  /* 0x0000000300067309 */ /* 0x000e640000000000 */
[----:B-1----:R-:W-:-:S07]  /*0ec0*/  SEL R6, R6, 0xffffffff, P0 ;  /* 0xffffffff06067807 */ /* 0x002fce0000000000 */
.L_x_20:
[----:B------:R1:W3:Y:S02]  /*0ed0*/  SHFL.IDX PT, R9, R11, R6, 0x1f ;  /* 0x00001f060b097589 */ /* 0x0002e400000e0000 */
.L_x_19:
[----:B------:R-:W4:Y:S01]  /*0ee0*/  S2R R3, SR_CgaCtaId ;  /* 0x0000000000037919 */ /* 0x000f220000008800 */
[----:B------:R-:W-:Y:S01]  /*0ef0*/  MOV R8, 0x400 ;  /* 0x0000040000087802 */ /* 0x000fe20000000f00 */
[----:B------:R-:W-:-:S03]  /*0f00*/  IMAD.U32 R13, R0, -0x80000000, RZ ;  /* 0x80000000000d7824 */ /* 0x000fc600078e00ff */
[----:B----4-:R-:W-:-:S05]  /*0f10*/  LEA R3, R3, R8, 0x18 ;  /* 0x0000000803037211 */ /* 0x010fca00078ec0ff */
[----:B------:R-:W-:-:S04]  /*0f20*/  IMAD R8, R2, 0x8, R3 ;  /* 0x0000000802087824 */ /* 0x000fc800078e0203 */
[----:B------:R-:W4:Y:S02]  /*0f30*/  SYNCS.PHASECHK.TRANS64.TRYWAIT P0, [R8+URZ+0x70], R13 ;  /* 0x0000700d080075a7 */ /* 0x000f2400080011ff */
[----:B----4-:R-:W-:Y:S05]  /*0f40*/  @!P0 BRA `(.L_x_21) ;  /* 0x0000004c00a88947 */ /* 0x010fea0003800000 */
.L_x_88:
[----:B------:R-:W-:Y:S01]  /*0f50*/  ELECT P0, URZ, PT ;  /* 0x0000000000ff782f */ /* 0x000fe20003800000 */
[----:B------:R-:W-:-:S12]  /*0f60*/  IMAD.MOV.U32 R7, RZ, RZ, 0x1 ;  /* 0x00000001ff077424 */ /* 0x000fd800078e00ff */
[C---:B------:R-:W-:Y:S02]  /*0f70*/  @P0 IMAD R3, R2.reuse, 0x10, R3 ;  /* 0x0000001002030824 */ /* 0x040fe400078e0203 */
[----:B------:R-:W-:-:S03]  /*0f80*/  VIADD R2, R2, 0x1 ;  /* 0x0000000102027836 */ /* 0x000fc60000000000 */
[----:B------:R1:W-:Y:S02]  /*0f90*/  @P0 STS.128 [R3+0x35c10], R4 ;  /* 0x035c100403000388 */ /* 0x0003e40000000c00 */
[----:B------:R-:W-:Y:S01]  /*0fa0*/  ISETP.NE.AND P0, PT, R2, 0x2, PT ;  /* 0x000000020200780c */ /* 0x000fe20003f05270 */
[----:B------:R5:W-:Y:S06]  /*0fb0*/  MEMBAR.ALL.CTA ;  /* 0x0000000000007992 */ /* 0x000bec0000008000 */
[----:B-----5:R-:W5:Y:S01]  /*0fc0*/  FENCE.VIEW.ASYNC.S ;  /* 0x00000000000073c6 */ /* 0x020f620000000000 */
[----:B----4-:R-:W-:-:S02]  /*0fd0*/  SEL R13, RZ, 0x1, P0 ;  /* 0x00000001ff0d7807 */ /* 0x010fc40000000000 */
[----:B------:R-:W-:Y:S02]  /*0fe0*/  SEL R2, R2, RZ, P0 ;  /* 0x000000ff02027207 */ /* 0x000fe40000000000 */
[----:B------:R-:W-:Y:S01]  /*0ff0*/  LOP3.LUT R0, R0, R13, RZ, 0x3c, !PT ;  /* 0x0000000d00007212 */ /* 0x000fe200078e3cff */
[----:B-----5:R-:W-:Y:S06]  /*1000*/  BAR.SYNC.DEFER_BLOCKING 0x4, 0x20 ;  /* 0x0100800000007b1d */ /* 0x020fec0000010000 */
[----:B------:R1:W-:Y:S02]  /*1010*/  SYNCS.ARRIVE.TRANS64.ART0 RZ, [R8+URZ+0x60], R7 ;  /* 0x0000600708ff79a7 */ /* 0x0003e400085000ff */
.L_x_18:
[----:B------:R-:W-:-:S04]  /*1020*/  UIADD3 UR7, UPT, UPT, UR9, UR7, URZ ;  /* 0x0000000709077290 */ /* 0x000fc8000fffe0ff */
[----:B------:R-:W-:Y:S02]  /*1030*/  UIMAD.WIDE.U32 UR4, UR7, UR11, URZ ;  /* 0x0000000b070472a5 */ /* 0x000fe4000f8e00ff */
[----:B------:R-:W-:Y:S02]  /*1040*/  UISETP.GE.AND UP0, UPT, UR7, 0x100, UPT ;  /* 0x000001000700788c */ /* 0x000fe4000bf06270 */
[----:B------:R-:W-:-:S04]  /*1050*/  UIADD3 UR4, UPT, UPT, UR7, -UR5, URZ ;  /* 0x8000000507047290 */ /* 0x000fc8000fffe0ff */
[----:B------:R-:W-:-:S04]  /*1060*/  USHF.R.U32.HI UR4, URZ, UR21, UR4 ;  /* 0x00000015ff047299 */ /* 0x000fc80008011604 */
[----:B------:R-:W-:-:S04]  /*1070*/  UIADD3 UR4, UPT, UPT, UR5, UR4, URZ ;  /* 0x0000000405047290 */ /* 0x000fc8000fffe0ff */
[----:B------:R-:W-:-:S04]  /*1080*/  USHF.R.U32.HI UR4, URZ, UR20, UR4 ;  /* 0x00000014ff047299 */ /* 0x000fc80008011604 */
[----:B------:R-:W-:-:S04]  /*1090*/  UIADD3 UR4, UPT, UPT, -UR4, URZ, URZ ;  /* 0x000000ff04047290 */ /* 0x000fc8000fffe1ff */
[----:B------:R-:W-:-:S04]  /*10a0*/  UIMAD UR8, UR10, UR4, UR7 ;  /* 0x000000040a0872a4 */ /* 0x000fc8000f8e0207 */
[----:B--2---:R-:W-:-:S04]  /*10b0*/  UIMAD.WIDE.U32 UR4, UR8, UR13, URZ ;  /* 0x0000000d080472a5 */ /* 0x004fc8000f8e00ff */
[----:B------:R-:W-:-:S04]  /*10c0*/  UIADD3 UR4, UPT, UPT, UR8, -UR5, URZ ;  /* 0x8000000508047290 */ /* 0x000fc8000fffe0ff */
[----:B------:R-:W-:-:S04]  /*10d0*/  USHF.R.U32.HI UR4, URZ, UR19, UR4 ;  /* 0x00000013ff047299 */ /* 0x000fc80008011604 */
[----:B------:R-:W-:-:S04]  /*10e0*/  UIADD3 UR4, UPT, UPT, UR5, UR4, URZ ;  /* 0x0000000405047290 */ /* 0x000fc8000fffe0ff */
[----:B------:R-:W-:-:S04]  /*10f0*/  USHF.R.U32.HI UR6, URZ, UR18, UR4 ;  /* 0x00000012ff067299 */ /* 0x000fc80008011604 */
[----:B------:R-:W-:-:S04]  /*1100*/  UIMAD.WIDE.U32 UR4, UR6, UR15, URZ ;  /* 0x0000000f060472a5 */ /* 0x000fc8000f8e00ff */
[----:B------:R-:W-:-:S04]  /*1110*/  UIADD3 UR4, UPT, UPT, UR6, -UR5, URZ ;  /* 0x8000000506047290 */ /* 0x000fc8000fffe0ff */
[----:B------:R-:W-:-:S04]  /*1120*/  USHF.R.U32.HI UR4, URZ, UR17, UR4 ;  /* 0x00000011ff047299 */ /* 0x000fc80008011604 */
[----:B------:R-:W-:Y:S02]  /*1130*/  UIADD3 UR4, UPT, UPT, UR5, UR4, URZ ;  /* 0x0000000405047290 */ /* 0x000fe4000fffe0ff */
[----:B------:R-:W-:Y:S02]  /*1140*/  UIADD3 UR5, UPT, UPT, -UR6, URZ, URZ ;  /* 0x000000ff06057290 */ /* 0x000fe4000fffe1ff */
[----:B------:R-:W-:Y:S02]  /*1150*/  USHF.R.U32.HI UR4, URZ, UR16, UR4 ;  /* 0x00000010ff047299 */ /* 0x000fe40008011604 */
[----:B------:R-:W-:Y:S02]  /*1160*/  UIMAD UR5, UR12, UR5, UR8 ;  /* 0x000000050c0572a4 */ /* 0x000fe4000f8e0208 */
[----:B------:R-:W-:-:S04]  /*1170*/  UIADD3 UR4, UPT, UPT, -UR4, URZ, URZ ;  /* 0x000000ff04047290 */ /* 0x000fc8000fffe1ff */
[----:B------:R-:W-:Y:S01]  /*1180*/  UIMAD UR4, UR14, UR4, UR6 ;  /* 0x000000040e0472a4 */ /* 0x000fe2000f8e0206 */
[----:B-1----:R-:W-:-:S03]  /*1190*/  MOV R5, UR5 ;  /* 0x0000000500057c02 */ /* 0x002fc60008000f00 */
[----:B------:R-:W-:-:S04]  /*11a0*/  UIADD3 UR4, UPT, UPT, UR4, UR4, URZ ;  /* 0x0000000404047290 */ /* 0x000fc8000fffe0ff */
[----:B------:R-:W-:-:S06]  /*11b0*/  ULOP3.LUT UR4, UR4, 0x1, UR74, 0xf8, !UPT ;  /* 0x0000000104047892 */ /* 0x000fcc000f8ef84a */
[----:B------:R-:W-:Y:S01]  /*11c0*/  MOV R4, UR4 ;  /* 0x0000000400047c02 */ /* 0x000fe20008000f00 */
[----:B------:R-:W-:Y:S06]  /*11d0*/  BRA.U !UP0, `(.L_x_22) ;  /* 0xfffffff908d87547 */ /* 0x000fec000b83ffff */
.L_x_17:
[----:B------:R-:W4:Y:S01]  /*11e0*/  S2UR UR16, SR_CgaCtaId ;  /* 0x00000000001079c3 */ /* 0x000f220000008800 */
[----:B------:R-:W-:Y:S01]  /*11f0*/  UMOV UR4, 0x400 ;  /* 0x0000040000047882 */ /* 0x000fe20000000000 */
[----:B------:R-:W-:Y:S01]  /*1200*/  IMAD.U32 R6, R0, -0x80000000, RZ ;  /* 0x8000000000067824 */ /* 0x000fe200078e00ff */
[C---:B------:R-:W-:Y:S01]  /*1210*/  ISETP.NE.AND P0, PT, R2.reuse, 0x1, PT ;  /* 0x000000010200780c */ /* 0x040fe20003f05270 */
[----:B------:R-:W-:-:S05]  /*1220*/  VIADD R8, R2, 0x2 ;  /* 0x0000000202087836 */ /* 0x000fca0000000000 */
[----:B------:R-:W-:Y:S01]  /*1230*/  SEL R8, R8, 0x1, P0 ;  /* 0x0000000108087807 */ /* 0x000fe20000000000 */
[----:B----4-:R-:W-:-:S06]  /*1240*/  ULEA UR4, UR16, UR4, 0x18 ;  /* 0x0000000410047291 */ /* 0x010fcc000f8ec0ff */
[----:B--2---:R-:W-:-:S04]  /*1250*/  LEA R3, R2, UR4, 0x3 ;  /* 0x0000000402037c11 */ /* 0x004fc8000f8e18ff */
[----:B------:R-:W2:Y:S02]  /*1260*/  SYNCS.PHASECHK.TRANS64.TRYWAIT P1, [R3+URZ+0x70], R6 ;  /* 0x00007006030075a7 */ /* 0x000ea400080211ff */
[----:B--2---:R-:W-:Y:S05]  /*1270*/  @!P1 BRA `(.L_x_23) ;  /* 0x0000004800f49947 */ /* 0x004fea0003800000 */
.L_x_90:
[----:B------:R-:W-:Y:S02]  /*1280*/  ELECT P2, URZ, PT ;  /* 0x0000000000ff782f */ /* 0x000fe40003840000 */
[----:B------:R-:W-:Y:S01]  /*1290*/  ISETP.NE.AND P0, PT, R8, 0x2, PT ;  /* 0x000000020800780c */ /* 0x000fe20003f05270 */
[----:B--2---:R-:W-:-:S03]  /*12a0*/  IMAD.MOV.U32 R7, RZ, RZ, RZ ;  /* 0x000000ffff077224 */ /* 0x004fc600078e00ff */
[----:B------:R-:W-:Y:S02]  /*12b0*/  ISETP.EQ.XOR P1, PT, R2, 0x1, !P0 ;  /* 0x000000010200780c */ /* 0x000fe40004722a70 */
[----:B------:R-:W-:Y:S02]  /*12c0*/  SEL R8, R8, RZ, P0 ;  /* 0x000000ff08087207 */ /* 0x000fe40000000000 */
[----:B---3--:R-:W-:Y:S02]  /*12d0*/  SEL R9, RZ, 0x1, !P1 ;  /* 0x00000001ff097807 */ /* 0x008fe40004800000 */
[----:B------:R-:W-:Y:S02]  /*12e0*/  LEA R8, R8, UR4, 0x3 ;  /* 0x0000000408087c11 */ /* 0x000fe4000f8e18ff */
[----:B------:R-:W-:Y:S01]  /*12f0*/  @P2 LEA R2, R2, UR4, 0x4 ;  /* 0x0000000402022c11 */ /* 0x000fe2000f8e20ff */
[----:B------:R-:W-:Y:S01]  /*1300*/  @P2 IMAD.MOV.U32 R6, RZ, RZ, -0x1 ;  /* 0xffffffffff062424 */ /* 0x000fe200078e00ff */
[----:B------:R-:W-:Y:S01]  /*1310*/  LOP3.LUT R9, R0, R9, RZ, 0x3c, !PT ;  /* 0x0000000900097212 */ /* 0x000fe200078e3cff */
[----:B------:R-:W-:-:S03]  /*1320*/  IMAD.MOV.U32 R0, RZ, RZ, 0x1 ;  /* 0x00000001ff007424 */ /* 0x000fc600078e00ff */
[----:B------:R2:W-:Y:S01]  /*1330*/  @P2 STS.128 [R2+0x35c10], R4 ;  /* 0x035c100402002388 */ /* 0x0005e20000000c00 */
[----:B------:R-:W-:Y:S01]  /*1340*/  IMAD.U32 R10, R9, -0x80000000, RZ ;  /* 0x80000000090a7824 */ /* 0x000fe200078e00ff */
[----:B------:R3:W-:Y:S06]  /*1350*/  MEMBAR.ALL.CTA ;  /* 0x0000000000007992 */ /* 0x0007ec0000008000 */
[----:B---3--:R-:W3:Y:S02]  /*1360*/  FENCE.VIEW.ASYNC.S ;  /* 0x00000000000073c6 */ /* 0x008ee40000000000 */
[----:B---3--:R-:W-:Y:S06]  /*1370*/  BAR.SYNC.DEFER_BLOCKING 0x4, 0x20 ;  /* 0x0100800000007b1d */ /* 0x008fec0000010000 */
[----:B------:R2:W-:Y:S01]  /*1380*/  SYNCS.ARRIVE.TRANS64.ART0 RZ, [R3+URZ+0x60], R0 ;  /* 0x0000600003ff79a7 */ /* 0x0005e200085000ff */
[----:B------:R-:W3:Y:S02]  /*1390*/  SYNCS.PHASECHK.TRANS64.TRYWAIT P0, [R8+URZ+0x70], R10 ;  /* 0x0000700a080075a7 */ /* 0x000ee400080011ff */
[----:B--23--:R-:W-:Y:S05]  /*13a0*/  @!P0 BRA `(.L_x_24) ;  /* 0x0000004800c08947 */ /* 0x00cfea0003800000 */
.L_x_16:
[----:B-1----:R-:W-:Y:S01]  /*13b0*/  ULEA.HI UR4, UR16, UR16, URZ, 0x1 ;  /* 0x0000001010047291 */ /* 0x002fe2000f8f08ff */
[----:B------:R-:W-:-:S05]  /*13c0*/  ISETP.NE.AND P0, PT, R72, 0x5, PT ;  /* 0x000000054800780c */ /* 0x000fca0003f05270 */
[----:B------:R-:W-:Y:S01]  /*13d0*/  IMAD.U32 R73, RZ, RZ, UR4 ;  /* 0x00000004ff497e24 */ /* 0x000fe2000f8e00ff */
[----:B------:R-:W-:-:S04]  /*13e0*/  ULOP3.LUT UR4, UR4, 0xfffffffe, URZ, 0xc0, !UPT ;  /* 0xfffffffe04047892 */ /* 0x000fc8000f8ec0ff */
[----:B------:R-:W-:Y:S02]  /*13f0*/  UIADD3 UR73, UPT, UPT, -UR4, UR16, URZ ;  /* 0x0000001004497290 */ /* 0x000fe4000fffe1ff */
[----:B------:R-:W-:Y:S01]  /*1400*/  MOV R74, UR4 ;  /* 0x00000004004a7c02 */ /* 0x000fe20008000f00 */
[----:B------:R-:W-:Y:S09]  /*1410*/  @P0 BRA `(.L_x_25) ;  /* 0x0000000800400947 */ /* 0x000ff20003800000 */
[----:B------:R-:W-:Y:S02]  /*1420*/  UMOV UR14, 0x400 ;  /* 0x00000400000e7882 */ /* 0x000fe40000000000 */
[----:B------:R-:W-:-:S09]  /*1430*/  ULEA UR14, UR16, UR14, 0x18 ;  /* 0x0000000e100e7291 */ /* 0x000fd2000f8ec0ff */
[----:B------:R-:W1:Y:S02]  /*1440*/  SYNCS.PHASECHK.TRANS64.TRYWAIT P0, [UR14+0x60], RZ ;  /* 0x000060ffff0075a7 */ /* 0x000e64000800110e */
[----:B-1----:R-:W-:Y:S05]  /*1450*/  @!P0 BRA `(.L_x_26) ;  /* 0x0000004800ac8947 */ /* 0x002fea0003800000 */
.L_x_93:
[----:B------:R-:W2:Y:S01]  /*1460*/  LDS.128 R4, [UR14+0x35c10] ;  /* 0x035c100eff047984 */ /* 0x000ea20008000c00 */
[----:B-1----:R-:W-:Y:S01]  /*1470*/  HFMA2 R0, -RZ, RZ, 0, 5.9604644775390625e-08 ;  /* 0x00000001ff007431 */ /* 0x002fe200000001ff */
[----:B------:R-:W-:Y:S01]  /*1480*/  UMOV UR15, 0x1 ;  /* 0x00000001000f7882 */ /* 0x000fe20000000000 */
[----:B------:R-:W-:Y:S01]  /*1490*/  UMOV UR5, URZ ;  /* 0x000000ff00057c82 */ /* 0x000fe20008000000 */
[----:B------:R1:W-:Y:S06]  /*14a0*/  MEMBAR.ALL.CTA ;  /* 0x0000000000007992 */ /* 0x0003ec0000008000 */
[----:B-1----:R-:W1:Y:S02]  /*14b0*/  FENCE.VIEW.ASYNC.S ;  /* 0x00000000000073c6 */ /* 0x002e640000000000 */
[----:B-1----:R1:W-:Y:S01]  /*14c0*/  SYNCS.ARRIVE.TRANS64.ART0 RZ, [UR14+0x70], R0 ;  /* 0x00007000ffff79a7 */ /* 0x0023e2000850000e */
[----:B--2---:R-:W-:-:S13]  /*14d0*/  ISETP.NE.AND P0, PT, R7, 0x1, PT ;  /* 0x000000010700780c */ /* 0x004fda0003f05270 */
[----:B-1----:R-:W-:Y:S05]  /*14e0*/  @P0 BRA `(.L_x_27) ;  /* 0x0000000400a40947 */ /* 0x002fea0003800000 */
[----:B------:R-:W-:Y:S01]  /*14f0*/  R2UR UR4, R4 ;  /* 0x00000000040472ca */ /* 0x000fe200000e0000 */
[----:B------:R-:W-:Y:S01]  /*1500*/  IMAD.MOV.U32 R8, RZ, RZ, 0x1 ;  /* 0x00000001ff087424 */ /* 0x000fe200078e00ff */
[----:B------:R-:W-:Y:S01]  /*1510*/  R2UR UR12, R5 ;  /* 0x00000000050c72ca */ /* 0x000fe200000e0000 */
[----:B------:R-:W-:Y:S01]  /*1520*/  IMAD.MOV.U32 R2, RZ, RZ, RZ ;  /* 0x000000ffff027224 */ /* 0x000fe200078e00ff */
[----:B------:R-:W-:Y:S01]  /*1530*/  R2UR UR28, R6 ;  /* 0x00000000061c72ca */ /* 0x000fe200000e0000 */
[----:B------:R-:W1:Y:S01]  /*1540*/  LDCU.64 UR40, c[0x0][0x348] ;  /* 0x00006900ff2877ac */ /* 0x000e620008000a00 */
[----:B------:R-:W-:Y:S01]  /*1550*/  UMOV UR15, 0x1 ;  /* 0x00000001000f7882 */ /* 0x000fe20000000000 */
[----:B------:R-:W-:-:S12]  /*1560*/  UMOV UR5, URZ ;  /* 0x000000ff00057c82 */ /* 0x000fd80008000000 */
.L_x_33:
[----:B------:R-:W-:Y:S02]  /*1570*/  USHF.L.U32 UR6, UR15, 0x1f, URZ ;  /* 0x0000001f0f067899 */ /* 0x000fe400080006ff */
[----:B------:R-:W-:Y:S02]  /*1580*/  ULEA UR7, UR5, UR14, 0x3 ;  /* 0x0000000e05077291 */ /* 0x000fe4000f8e18ff */
[----:B-1----:R-:W-:Y:S02]  /*1590*/  UIADD3 UR36, UP2, UPT, UR40, 0xc0, URZ ;  /* 0x000000c028247890 */ /* 0x002fe4000ff5e0ff */
[----:B------:R-:W-:Y:S01]  /*15a0*/  MOV R0, UR6 ;  /* 0x0000000600007c02 */ /* 0x000fe20008000f00 */
[----:B------:R-:W-:Y:S02]  /*15b0*/  UIADD3 UR38, UP3, UPT, UR40, 0x40, URZ ;  /* 0x0000004028267890 */ /* 0x000fe4000ff7e0ff */
[----:B------:R-:W-:Y:S02]  /*15c0*/  UIADD3 UR30, UP1, UPT, UR40, 0x140, URZ ;  /* 0x00000140281e7890 */ /* 0x000fe4000ff3e0ff */
[----:B------:R1:W2:Y:S01]  /*15d0*/  SYNCS.PHASECHK.TRANS64.TRYWAIT P1, [UR7+0x28], R0 ;  /* 0x00002800ff0075a7 */ /* 0x0002a20008021107 */
[----:B------:R-:W-:-:S02]  /*15e0*/  ULEA.HI UR7, UR4, UR4, URZ, 0x1 ;  /* 0x0000000404077291 */ /* 0x000fc4000f8f08ff */
[----:B------:R-:W-:Y:S02]  /*15f0*/  UIADD3 UR22, UP0, UPT, UR40, 0x1c0, URZ ;  /* 0x000001c028167890 */ /* 0x000fe4000ff1e0ff */
[----:B------:R-:W-:Y:S02]  /*1600*/  ULOP3.LUT UR6, UR7, 0xfffffffe, URZ, 0xc0, !UPT ;  /* 0xfffffffe07067892 */ /* 0x000fe4000f8ec0ff */
[----:B------:R-:W-:Y:S02]  /*1610*/  USHF.R.S32.HI UR7, URZ, 0x1, UR7 ;  /* 0x00000001ff077899 */ /* 0x000fe40008011407 */
[----:B------:R-:W-:Y:S02]  /*1620*/  UISETP.NE.AND UP4, UPT, UR4, UR6, UPT ;  /* 0x000000060400728c */ /* 0x000fe4000bf85270 */
[----:B------:R-:W-:Y:S02]  /*1630*/  UIADD3 UR35, UPT, UPT, UR7, -0x1, URZ ;  /* 0xffffffff07237890 */ /* 0x000fe4000fffe0ff */
[----:B------:R-:W-:-:S02]  /*1640*/  UISETP.LT.AND UP4, UPT, UR4, URZ, UP4 ;  /* 0x000000ff0400728c */ /* 0x000fc4000a781270 */
[----:B------:R-:W-:Y:S02]  /*1650*/  ULEA UR27, UR12, UR29, 0x8 ;  /* 0x0000001d0c1b7291 */ /* 0x000fe4000f8e40ff */
[----:B------:R-:W-:Y:S02]  /*1660*/  UIADD3.X UR37, UPT, UPT, URZ, UR41, URZ, UP2, !UPT ;  /* 0x00000029ff257290 */ /* 0x000fe400097fe4ff */
[----:B------:R-:W-:Y:S02]  /*1670*/  UIADD3 UR12, UPT, UPT, UR73, UR12, UR12 ;  /* 0x0000000c490c7290 */ /* 0x000fe4000fffe00c */
[----:B------:R-:W-:Y:S02]  /*1680*/  UIADD3.X UR39, UPT, UPT, URZ, UR41, URZ, UP3, !UPT ;  /* 0x00000029ff277290 */ /* 0x000fe40009ffe4ff */
[----:B------:R-:W-:Y:S02]  /*1690*/  UIADD3.X UR31, UPT, UPT, URZ, UR41, URZ, UP1, !UPT ;  /* 0x00000029ff1f7290 */ /* 0x000fe40008ffe4ff */
[----:B------:R-:W-:-:S02]  /*16a0*/  @!UP4 UIADD3 UR35, UPT, UPT, UR7, URZ, URZ ;  /* 0x000000ff0723c290 */ /* 0x000fc4000fffe0ff */
[----:B------:R-:W-:Y:S02]  /*16b0*/  UIADD3.X UR23, UPT, UPT, URZ, UR41, URZ, UP0, !UPT ;  /* 0x00000029ff177290 */ /* 0x000fe400087fe4ff */
[----:B------:R-:W-:Y:S02]  /*16c0*/  UIADD3 UR20, UPT, UPT, UR35, UR35, URZ ;  /* 0x0000002323147290 */ /* 0x000fe4000fffe0ff */
[----:B------:R-:W-:Y:S02]  /*16d0*/  ULEA UR35, UR35, UR29, 0x8 ;  /* 0x0000001d23237291 */ /* 0x000fe4000f8e40ff */
[----:B------:R-:W-:Y:S02]  /*16e0*/  ULOP3.LUT UR20, UR20, 0x1, UR74, 0xf8, !UPT ;  /* 0x0000000114147892 */ /* 0x000fe4000f8ef84a */
[----:B------:R-:W-:Y:S01]  /*16f0*/  UISETP.NE.AND UP2, UPT, UR77, URZ, UPT ;  /* 0x000000ff4d00728c */ /* 0x000fe2000bf45270 */
[----:B------:R-:W-:Y:S01]  /*1700*/  UMOV UR6, URZ ;  /* 0x000000ff00067c82 */ /* 0x000fe20008000000 */
[----:B------:R-:W-:Y:S01]  /*1710*/  UMOV UR18, URZ ;  /* 0x000000ff00127c82 */ /* 0x000fe20008000000 */
[----:B-1----:R-:W-:-:S08]  /*1720*/  UMOV UR10, URZ ;  /* 0x000000ff000a7c82 */ /* 0x002fd00008000000 */
.L_x_31:
[----:B---3--:R-:W-:Y:S02]  /*1730*/  USHF.L.U32 UR34, UR6, 0x8, URZ ;  /* 0x0000000806227899 */ /* 0x008fe400080006ff */
[----:B------:R-:W-:Y:S02]  /*1740*/  USHF.L.U32 UR19, UR6, 0x2, URZ ;  /* 0x0000000206137899 */ /* 0x000fe400080006ff */
[----:B------:R-:W-:Y:S01]  /*1750*/  ULEA UR4, UR5, UR14, 0x3 ;  /* 0x0000000e05047291 */ /* 0x000fe2000f8e18ff */
[----:B-12---:R-:W-:Y:S11]  /*1760*/  @P1 BRA `(.L_x_28) ;  /* 0x0000000000101947 */ /* 0x006ff60003800000 */
[----:B------:R-:W-:-:S06]  /*1770*/  USHF.L.U32 UR7, UR15, 0x1f, URZ ;  /* 0x0000001f0f077899 */ /* 0x000fcc00080006ff */
[----:B------:R-:W-:-:S04]  /*1780*/  MOV R0, UR7 ;  /* 0x0000000700007c02 */ /* 0x000fc80008000f00 */
[----:B------:R-:W1:Y:S02]  /*1790*/  SYNCS.PHASECHK.TRANS64.TRYWAIT P0, [UR4+0x28], R0 ;  /* 0x00002800ff0075a7 */ /* 0x000e640008001104 */
[----:B-1----:R-:W-:Y:S05]  /*17a0*/  @!P0 BRA `(.L_x_29) ;  /* 0x0000004400f08947 */ /* 0x002fea0003800000 */
.L_x_28:
[----:B------:R-:W-:Y:S05]  /*17b0*/  BRA.U UP2, `(.L_x_30) ;  /* 0x00000001020c7547 */ /* 0x000fea000b800000 */
[----:B------:R-:W-:-:S13]  /*17c0*/  ELECT P0, URZ, PT ;  /* 0x0000000000ff782f */ /* 0x000fda0003800000 */
[----:B-1----:R-:W-:-:S04]  /*17d0*/  @P0 MOV R0, 0x13000 ;  /* 0x0001300000000802 */ /* 0x002fc80000000f00 */
[----:B------:R2:W-:Y:S03]  /*17e0*/  @P0 SYNCS.ARRIVE.TRANS64 RZ, [UR4], R0 ;  /* 0x00000000ffff09a7 */ /* 0x0005e60008000004 */
.L_x_30:
[----:B------:R-:W-:Y:S01]  /*17f0*/  USHF.L.U32 UR7, UR5, 0xf, URZ ;  /* 0x0000000f05077899 */ /* 0x000fe200080006ff */
[----:B------:R-:W-:Y:S01]  /*1800*/  PLOP3.LUT P1, PT, PT, PT, PT, 0x80, 0x8 ;  /* 0x000000000008781c */ /* 0x000fe20003f2f070 */
[----:B------:R-:W-:Y:S02]  /*1810*/  ULEA UR16, UR5, UR14, 0xb ;  /* 0x0000000e05107291 */ /* 0x000fe4000f8e58ff */
[----:B------:R-:W-:Y:S02]  /*1820*/  ULEA UR8, UR5, UR73, 0x1 ;  /* 0x0000004905087291 */ /* 0x000fe4000f8e08ff */
[----:B------:R-:W-:Y:S02]  /*1830*/  UIADD3 UR5, UPT, UPT, UR5, 0x1, URZ ;  /* 0x0000000105057890 */ /* 0x000fe4000fffe0ff */
[----:B------:R-:W-:Y:S02]  /*1840*/  UISETP.GT.U32.AND UP0, UPT, UR6, 0xe, UPT ;  /* 0x0000000e0600788c */ /* 0x000fe4000bf04070 */
[----:B------:R-:W-:-:S02]  /*1850*/  UISETP.NE.AND UP1, UPT, UR5, 0x5, UPT ;  /* 0x000000050500788c */ /* 0x000fc4000bf25270 */
[----:B------:R-:W-:Y:S02]  /*1860*/  ULOP3.LUT UR33, UR4, 0xfefffff8, URZ, 0xc0, !UPT ;  /* 0xfefffff804217892 */ /* 0x000fe4000f8ec0ff */
[----:B------:R-:W-:Y:S01]  /*1870*/  ULEA.HI.SX32 UR4, UR7, UR14, 0x1f ;  /* 0x0000000e07047291 */ /* 0x000fe2000f8ffaff */
[----:B------:R-:W-:Y:S01]  /*1880*/  PLOP3.LUT P0, PT, PT, PT, UP0, 0x80, 0x8 ;  /* 0x000000000008781c */ /* 0x000fe20003f0f008 */
[----:B------:R-:W-:Y:S02]  /*1890*/  USEL UR7, URZ, 0x1, UP1 ;  /* 0x00000001ff077887 */ /* 0x000fe40008800000 */
[----:B------:R-:W-:Y:S02]  /*18a0*/  ULEA UR8, UR8, UR14, 0xb ;  /* 0x0000000e08087291 */ /* 0x000fe4000f8e58ff */
[----:B------:R-:W-:Y:S02]  /*18b0*/  ULOP3.LUT UR15, UR15, UR7, URZ, 0x3c, !UPT ;  /* 0x000000070f0f7292 */ /* 0x000fe4000f8e3cff */
[----:B------:R-:W-:-:S02]  /*18c0*/  USEL UR5, UR5, URZ, UP1 ;  /* 0x000000ff05057287 */ /* 0x000fc40008800000 */
[----:B------:R-:W-:Y:S02]  /*18d0*/  UIADD3 UR32, UPT, UPT, UR4, 0x6400, URZ ;  /* 0x0000640004207890 */ /* 0x000fe4000fffe0ff */
[----:B------:R-:W-:Y:S02]  /*18e0*/  UIADD3 UR24, UPT, UPT, UR4, 0x1a400, URZ ;  /* 0x0001a40004187890 */ /* 0x000fe4000fffe0ff */
[----:B------:R-:W-:Y:S02]  /*18f0*/  UIADD3 UR16, UPT, UPT, UR16, 0x2e400, URZ ;  /* 0x0002e40010107890 */ /* 0x000fe4000fffe0ff */
[----:B------:R-:W-:Y:S02]  /*1900*/  UIADD3 UR8, UPT, UPT, UR8, 0x30c00, URZ ;  /* 0x00030c0008087890 */ /* 0x000fe4000fffe0ff */
[----:B------:R-:W-:Y:S01]  /*1910*/  @!UP0 USHF.L.U32 UR4, UR15, 0x1f, URZ ;  /* 0x0000001f0f048899 */ /* 0x000fe200080006ff */
[----:B------:R3:W-:Y:S01]  /*1920*/  UTMALDG.2D.2CTA [UR32], [UR38], desc[URZ] ;  /* 0x0000ff20260075b4 */ /* 0x0007e20008209000 */
[----:B------:R-:W-:Y:S01]  /*1930*/  @!UP0 ULEA UR7, UR5, UR14, 0x3 ;  /* 0x0000000e05078291 */ /* 0x000fe2000f8e18ff */
[----:B------:R-:W-:Y:S01]  /*1940*/  UMOV UR26, UR34 ;  /* 0x00000022001a7c82 */ /* 0x000fe20008000000 */
[----:B------:R-:W-:Y:S01]  /*1950*/  UMOV UR25, UR33 ;  /* 0x0000002100197c82 */ /* 0x000fe20008000000 */
[----:B------:R-:W-:Y:S01]  /*1960*/  UMOV UR17, UR33 ;  /* 0x0000002100117c82 */ /* 0x000fe20008000000 */
[----:B-12---:R-:W-:Y:S01]  /*1970*/  IMAD.U32 R0, RZ, RZ, UR4 ;  /* 0x00000004ff007e24 */ /* 0x006fe2000f8e00ff */
[----:B------:R-:W-:Y:S01]  /*1980*/  UMOV UR21, 0x30000 ;  /* 0x0003000000157882 */ /* 0x000fe20000000000 */
[----:B------:R-:W-:Y:S01]  /*1990*/  UMOV UR11, UR19 ;  /* 0x00000013000b7c82 */ /* 0x000fe20008000000 */
[----:B------:R-:W-:Y:S01]  /*19a0*/  UMOV UR13, UR28 ;  /* 0x0000001c000d7c82 */ /* 0x000fe20008000000 */
[----:B------:R-:W-:Y:S01]  /*19b0*/  UMOV UR9, UR33 ;  /* 0x0000002100097c82 */ /* 0x000fe20008000000 */
[----:B------:R3:W-:Y:S01]  /*19c0*/  UTMALDG.3D.2CTA [UR24], [UR36], desc[URZ] ;  /* 0x0000ff18240075b4 */ /* 0x0007e20008211000 */
[----:B------:R-:W-:-:S04]  /*19d0*/  UIADD3 UR4, UPT, UPT, UR6, 0x1, URZ ;  /* 0x0000000106047890 */ /* 0x000fc8000fffe0ff */
[----:B------:R-:W-:Y:S01]  /*19e0*/  UISETP.NE.AND UP0, UPT, UR4, 0x10, UPT ;  /* 0x000000100400788c */ /* 0x000fe2000bf05270 */
[----:B------:R3:W-:Y:S02]  /*19f0*/  UTMALDG.3D.2CTA [UR16], [UR30], desc[URZ] ;  /* 0x0000ff101e0075b4 */ /* 0x0007e40008211000 */
[----:B------:R-:W-:Y:S01]  /*1a00*/  UMOV UR6, UR4 ;  /* 0x0000000400067c82 */ /* 0x000fe20008000000 */
[----:B------:R3:W-:Y:S01]  /*1a10*/  UTMALDG.4D.MULTICAST.2CTA [UR8], [UR22], UR21, desc[URZ] ;  /* 0x0000ff08160073b4 */ /* 0x0007e20008219815 */
[----:B------:R3:W1:Y:S04]  /*1a20*/  @!P0 SYNCS.PHASECHK.TRANS64.TRYWAIT P1, [UR7+0x28], R0 ;  /* 0x00002800ff0085a7 */ /* 0x0006680008021107 */
[----:B------:R-:W-:Y:S05]  /*1a30*/  BRA.U UP0, `(.L_x_31) ;  /* 0xfffffffd003c7547 */ /* 0x000fea000b83ffff */
[----:B------:R-:W-:Y:S02]  /*1a40*/  LEA R3, R8, UR14, 0x3 ;  /* 0x0000000e08037c11 */ /* 0x000fe4000f8e18ff */
[----:B------:R-:W-:-:S04]  /*1a50*/  SHF.L.U32 R4, R2, 0x1f, RZ ;  /* 0x0000001f02047819 */ /* 0x000fc800000006ff */
[----:B------:R-:W2:Y:S02]  /*1a60*/  SYNCS.PHASECHK.TRANS64.TRYWAIT P0, [R3+URZ+0x60], R4 ;  /* 0x00006004030075a7 */ /* 0x000ea400080011ff */
[----:B--2---:R-:W-:Y:S05]  /*1a70*/  @!P0 BRA `(.L_x_32) ;  /* 0x00000044005c8947 */ /* 0x004fea0003800000 */
.L_x_96:
[C---:B------:R-:W-:Y:S01]  /*1a80*/  LEA R4, R8.reuse, UR14, 0x4 ;  /* 0x0000000e08047c11 */ /* 0x040fe2000f8e20ff */
[----:B------:R-:W-:Y:S02]  /*1a90*/  VIADD R8, R8, 0x1 ;  /* 0x0000000108087836 */ /* 0x000fe40000000000 */
[----:B---3--:R-:W-:-:S03]  /*1aa0*/  IMAD.MOV.U32 R0, RZ, RZ, 0x1 ;  /* 0x00000001ff007424 */ /* 0x008fc600078e00ff */
[----:B--2---:R-:W2:Y:S01]  /*1ab0*/  LDS.128 R4, [R4+0x35c10] ;  /* 0x035c100004047984 */ /* 0x004ea20000000c00 */
[C---:B-1----:R-:W-:Y:S01]  /*1ac0*/  ISETP.NE.AND P1, PT, R8.reuse, 0x2, PT ;  /* 0x000000020800780c */ /* 0x042fe20003f25270 */
[----:B------:R1:W-:Y:S06]  /*1ad0*/  MEMBAR.ALL.CTA ;  /* 0x0000000000007992 */ /* 0x0003ec0000008000 */
[----:B-1----:R-:W1:Y:S01]  /*1ae0*/  FENCE.VIEW.ASYNC.S ;  /* 0x00000000000073c6 */ /* 0x002e620000000000 */
[----:B------:R-:W-:Y:S01]  /*1af0*/  SEL R8, R8, RZ, P1 ;  /* 0x000000ff08087207 */ /* 0x000fe20000800000 */
[----:B-1----:R1:W-:Y:S01]  /*1b00*/  SYNCS.ARRIVE.TRANS64.ART0 RZ, [R3+URZ+0x70], R0 ;  /* 0x0000700003ff79a7 */ /* 0x0023e200085000ff */
[----:B--2---:R-:W-:-:S02]  /*1b10*/  ISETP.NE.AND P0, PT, R7, 0x1, PT ;  /* 0x000000010700780c */ /* 0x004fc40003f05270 */
[----:B------:R-:W-:Y:S02]  /*1b20*/  R2UR UR4, R4 ;  /* 0x00000000040472ca */ /* 0x000fe400000e0000 */
[----:B------:R-:W-:Y:S02]  /*1b30*/  R2UR UR12, R5 ;  /* 0x00000000050c72ca */ /* 0x000fe400000e0000 */
[----:B------:R-:W-:Y:S02]  /*1b40*/  R2UR UR28, R6 ;  /* 0x00000000061c72ca */ /* 0x000fe400000e0000 */
[----:B-1----:R-:W-:-:S04]  /*1b50*/  SEL R3, RZ, 0x1, P1 ;  /* 0x00000001ff037807 */ /* 0x002fc80000800000 */
[----:B------:R-:W-:Y:S01]  /*1b60*/  LOP3.LUT R2, R2, R3, RZ, 0x3c, !PT ;  /* 0x0000000302027212 */ /* 0x000fe200078e3cff */
[----:B------:R-:W-:Y:S08]  /*1b70*/  @!P0 BRA `(.L_x_33) ;  /* 0xfffffff8007c8947 */ /* 0x000ff0000383ffff */
.L_x_27:
[----:B------:R-:W-:Y:S02]  /*1b80*/  UIADD3 UR4, UPT, UPT, UR5, 0x2, URZ ;  /* 0x0000000205047890 */ /* 0x000fe4000fffe0ff */
[----:B------:R-:W-:-:S04]  /*1b90*/  UISETP.NE.AND UP0, UPT, UR5, 0x4, UPT ;  /* 0x000000040500788c */ /* 0x000fc8000bf05270 */
[----:B------:R-:W-:-:S04]  /*1ba0*/  USEL UR4, UR4, 0x1, UP0 ;  /* 0x0000000104047887 */ /* 0x000fc80008000000 */
[----:B------:R-:W-:Y:S02]  /*1bb0*/  UIADD3 UR6, UPT, UPT, UR4, 0x1, URZ ;  /* 0x0000000104067890 */ /* 0x000fe4000fffe0ff */
[----:B------:R-:W-:-:S04]  /*1bc0*/  UISETP.NE.AND UP1, UPT, UR4, 0x5, UPT ;  /* 0x000000050400788c */ /* 0x000fc8000bf25270 */
[----:B------:R-:W-:Y:S02]  /*1bd0*/  USEL UR4, UR6, 0x1, UP1 ;  /* 0x0000000106047887 */ /* 0x000fe40008800000 */
[----:B------:R-:W-:Y:S02]  /*1be0*/  UISETP.EQ.XOR UP1, UPT, UR5, 0x4, !UP1 ;  /* 0x000000040500788c */ /* 0x000fe4000cf22a70 */
[----:B------:R-:W-:Y:S02]  /*1bf0*/  UIADD3 UR5, UPT, UPT, UR4, 0x1, URZ ;  /* 0x0000000104057890 */ /* 0x000fe4000fffe0ff */
[----:B------:R-:W-:Y:S02]  /*1c00*/  UISETP.NE.AND UP0, UPT, UR4, 0x5, UPT ;  /* 0x000000050400788c */ /* 0x000fe4000bf05270 */
[----:B------:R-:W-:Y:S02]  /*1c10*/  UISETP.EQ.XOR UP1, UPT, UR4, 0x5, UP1 ;  /* 0x000000050400788c */ /* 0x000fe40008f22a70 */
[----:B------:R-:W-:-:S04]  /*1c20*/  USEL UR4, UR5, 0x1, UP0 ;  /* 0x0000000105047887 */ /* 0x000fc80008000000 */
[----:B------:R-:W-:Y:S02]  /*1c30*/  UISETP.EQ.XOR UP1, UPT, UR4, 0x5, UP1 ;  /* 0x000000050400788c */ /* 0x000fe40008f22a70 */
[----:B------:R-:W-:Y:S02]  /*1c40*/  UISETP.NE.AND UP0, UPT, UR4, 0x5, UPT ;  /* 0x000000050400788c */ /* 0x000fe4000bf05270 */
[----:B------:R-:W-:Y:S02]  /*1c50*/  USEL UR5, URZ, 0x1, !UP1 ;  /* 0x00000001ff057887 */ /* 0x000fe4000c800000 */
[----:B------:R-:W-:Y:S02]  /*1c60*/  USEL UR4, UR4, URZ, UP0 ;  /* 0x000000ff04047287 */ /* 0x000fe40008000000 */
[----:B------:R-:W-:Y:S02]  /*1c70*/  ULOP3.LUT UR5, UR15, UR5, URZ, 0x3c, !UPT ;  /* 0x000000050f057292 */ /* 0x000fe4000f8e3cff */
[----:B------:R-:W-:-:S02]  /*1c80*/  ULEA UR4, UR4, UR14, 0x3 ;  /* 0x0000000e04047291 */ /* 0x000fc4000f8e18ff */
[----:B------:R-:W-:Y:S02]  /*1c90*/  USHF.L.U32 UR5, UR5, 0x1f, URZ ;  /* 0x0000001f05057899 */ /* 0x000fe400080006ff */
[----:B------:R-:W-:-:S04]  /*1ca0*/  UISETP.NE.AND UP0, UPT, UR77, URZ, UPT ;  /* 0x000000ff4d00728c */ /* 0x000fc8000bf05270 */
[----:B------:R-:W-:-:S04]  /*1cb0*/  MOV R0, UR5 ;  /* 0x0000000500007c02 */ /* 0x000fc80008000f00 */
[----:B------:R-:W1:Y:S02]  /*1cc0*/  SYNCS.PHASECHK.TRANS64.TRYWAIT P0, [UR4+0x28], R0 ;  /* 0x00002800ff0075a7 */ /* 0x000e640008001104 */
[----:B-1----:R-:W-:Y:S05]  /*1cd0*/  @!P0 BRA `(.L_x_34) ;  /* 0x0000004000dc8947 */ /* 0x002fea0003800000 */
.L_x_98:
[----:B------:R-:W-:Y:S05]  /*1ce0*/  BRA.U UP0, `(.L_x_25) ;  /* 0x00000001000c7547 */ /* 0x000fea000b800000 */
[----:B------:R-:W-:-:S13]  /*1cf0*/  ELECT P0, URZ, PT ;  /* 0x0000000000ff782f */ /* 0x000fda0003800000 */
[----:B-1----:R-:W-:-:S04]  /*1d00*/  @P0 MOV R0, 0x13000 ;  /* 0x0001300000000802 */ /* 0x002fc80000000f00 */
[----:B------:R2:W-:Y:S03]  /*1d10*/  @P0 SYNCS.ARRIVE.TRANS64 RZ, [UR4], R0 ;  /* 0x00000000ffff09a7 */ /* 0x0005e60008000004 */
.L_x_25:
[----:B------:R-:W-:-:S13]  /*1d20*/  ISETP.NE.AND P0, PT, R72, 0x4, PT ;  /* 0x000000044800780c */ /* 0x000fda0003f05270 */
[----:B------:R-:W-:Y:S05]  /*1d30*/  @P0 BRA `(.L_x_35) ;  /* 0x0000000c00940947 */ /* 0x000fea0003800000 */
[----:B------:R-:W3:Y:S01]  /*1d40*/  S2UR UR51, SR_CgaCtaId ;  /* 0x00000000003379c3 */ /* 0x000ee20000008800 */
[----:B------:R-:W-:Y:S01]  /*1d50*/  NOP ;  /* 0x0000000000007918 */ /* 0x000fe20000000000 */
[----:B------:R-:W-:Y:S02]  /*1d60*/  UMOV UR4, 0x400 ;  /* 0x0000040000047882 */ /* 0x000fe40000000000 */
[----:B---3--:R-:W-:-:S04]  /*1d70*/  ULEA UR51, UR51, UR4, 0x18 ;  /* 0x0000000433337291 */ /* 0x008fc8000f8ec0ff */
[----:B------:R-:W-:Y:S06]  /*1d80*/  BAR.SYNC.DEFER_BLOCKING 0x3, 0xa0 ;  /* 0x00c2800000007b1d */ /* 0x000fec0000010000 */
[----:B-12---:R-:W1:Y:S01]  /*1d90*/  LDS R0, [UR51+0x88] ;  /* 0x00008833ff007984 */ /* 0x006e620008000800 */
[----:B------:R-:W2:Y:S02]  /*1da0*/  SYNCS.PHASECHK.TRANS64.TRYWAIT P0, [UR51+0x60], RZ ;  /* 0x000060ffff0075a7 */ /* 0x000ea40008001133 */
[----:B-12---:R-:W-:Y:S05]  /*1db0*/  @!P0 BRA `(.L_x_36) ;  /* 0x0000004000c48947 */ /* 0x006fea0003800000 */
.L_x_100:
[----:B------:R-:W2:Y:S01]  /*1dc0*/  LDS R3, [UR51+0x35c1c] ;  /* 0x035c1c33ff037984 */ /* 0x000ea20008000800 */
[----:B-1----:R-:W-:Y:S01]  /*1dd0*/  IMAD.MOV.U32 R2, RZ, RZ, 0x1 ;  /* 0x00000001ff027424 */ /* 0x002fe200078e00ff */
[----:B------:R-:W-:Y:S01]  /*1de0*/  R2UR UR12, R0 ;  /* 0x00000000000c72ca */ /* 0x000fe200000e0000 */
[----:B------:R-:W-:Y:S01]  /*1df0*/  UMOV UR17, 0x1 ;  /* 0x0000000100117882 */ /* 0x000fe20000000000 */
[----:B------:R1:W-:Y:S06]  /*1e00*/  MEMBAR.ALL.CTA ;  /* 0x0000000000007992 */ /* 0x0003ec0000008000 */
[----:B-1----:R-:W1:Y:S01]  /*1e10*/  FENCE.VIEW.ASYNC.S ;  /* 0x00000000000073c6 */ /* 0x002e620000000000 */
[----:B------:R-:W-:Y:S01]  /*1e20*/  UMOV UR75, 0x1 ;  /* 0x00000001004b7882 */ /* 0x000fe20000000000 */
[----:B-1----:R1:W-:Y:S01]  /*1e30*/  SYNCS.ARRIVE.TRANS64.ART0 RZ, [UR51+0x70], R2 ;  /* 0x00007002ffff79a7 */ /* 0x0023e20008500033 */
[----:B--2---:R-:W-:-:S13]  /*1e40*/  ISETP.NE.AND P0, PT, R3, 0x1, PT ;  /* 0x000000010300780c */ /* 0x004fda0003f05270 */
[----:B-1----:R-:W-:Y:S05]  /*1e50*/  @P0 BRA `(.L_x_37) ;  /* 0x0000000c00100947 */ /* 0x002fea0003800000 */
[----:B------:R-:W-:Y:S01]  /*1e60*/  UIADD3 UR7, UPT, UPT, UR51, 0x30c00, URZ ;  /* 0x00030c0033077890 */ /* 0x000fe2000fffe0ff */
[----:B------:R-:W-:Y:S01]  /*1e70*/  HFMA2 R5, -RZ, RZ, 0, 5.9604644775390625e-08 ;  /* 0x00000001ff057431 */ /* 0x000fe200000001ff */
[----:B------:R-:W-:Y:S01]  /*1e80*/  UIADD3 UR6, UPT, UPT, UR51, 0x2e400, URZ ;  /* 0x0002e40033067890 */ /* 0x000fe2000fffe0ff */
[----:B------:R-:W-:Y:S01]  /*1e90*/  MOV R4, RZ ;  /* 0x000000ff00047202 */ /* 0x000fe20000000f00 */
[----:B------:R-:W-:Y:S02]  /*1ea0*/  UIADD3 UR4, UPT, UPT, UR51, 0x1a400, URZ ;  /* 0x0001a40033047890 */ /* 0x000fe4000fffe0ff */
[----:B------:R-:W-:Y:S02]  /*1eb0*/  UIADD3 UR68, UPT, UPT, UR12, 0x1d0, URZ ;  /* 0x000001d00c447890 */ /* 0x000fe4000fffe0ff */
[----:B------:R-:W-:Y:S02]  /*1ec0*/  UIADD3 UR66, UPT, UPT, UR12, 0x1d4, URZ ;  /* 0x000001d40c427890 */ /* 0x000fe4000fffe0ff */
[----:B------:R-:W-:-:S02]  /*1ed0*/  UIADD3 UR62, UPT, UPT, UR12, 0x1dc, URZ ;  /* 0x000001dc0c3e7890 */ /* 0x000fc4000fffe0ff */
[----:B------:R-:W-:Y:S02]  /*1ee0*/  UIADD3 UR5, UPT, UPT, UR51, 0x6400, URZ ;  /* 0x0000640033057890 */ /* 0x000fe4000fffe0ff */
[----:B------:R-:W-:Y:S02]  /*1ef0*/  UIADD3 UR64, UPT, UPT, UR12, 0x1d8, URZ ;  /* 0x000001d80c407890 */ /* 0x000fe4000fffe0ff */
[----:B------:R-:W-:Y:S02]  /*1f00*/  USHF.R.U32.HI UR11, URZ, 0x4, UR7 ;  /* 0x00000004ff0b7899 */ /* 0x000fe40008011607 */
[----:B------:R-:W-:Y:S02]  /*1f10*/  USHF.R.U32.HI UR10, URZ, 0x4, UR6 ;  /* 0x00000004ff0a7899 */ /* 0x000fe40008011606 */
[----:B------:R-:W-:Y:S02]  /*1f20*/  USHF.R.U32.HI UR8, URZ, 0x4, UR4 ;  /* 0x00000004ff087899 */ /* 0x000fe40008011604 */
[----:B------:R-:W-:-:S02]  /*1f30*/  UIADD3 UR69, UPT, UPT, UR12, 0x1e0, URZ ;  /* 0x000001e00c457890 */ /* 0x000fc4000fffe0ff */
[----:B------:R-:W-:Y:S02]  /*1f40*/  UIADD3 UR67, UPT, UPT, UR12, 0x1e8, URZ ;  /* 0x000001e80c437890 */ /* 0x000fe4000fffe0ff */
[----:B------:R-:W-:Y:S02]  /*1f50*/  UIADD3 UR63, UPT, UPT, UR12, 0x1f8, URZ ;  /* 0x000001f80c3f7890 */ /* 0x000fe4000fffe0ff */
[----:B------:R-:W-:Y:S02]  /*1f60*/  USHF.R.U32.HI UR7, URZ, 0x1, UR68 ;  /* 0x00000001ff077899 */ /* 0x000fe40008011644 */
[----:B------:R-:W-:Y:S02]  /*1f70*/  USHF.R.U32.HI UR6, URZ, 0x1, UR66 ;  /* 0x00000001ff067899 */ /* 0x000fe40008011642 */
[----:B------:R-:W-:Y:S02]  /*1f80*/  USHF.R.U32.HI UR4, URZ, 0x1, UR62 ;  /* 0x00000001ff047899 */ /* 0x000fe4000801163e */
[----:B------:R-:W-:Y:S01]  /*1f90*/  USHF.R.U32.HI UR9, URZ, 0x4, UR5 ;  /* 0x00000004ff097899 */ /* 0x000fe20008011605 */
[----:B------:R-:W-:Y:S01]  /*1fa0*/  UMOV UR54, 0x10c02480 ;  /* 0x10c0248000367882 */ /* 0x000fe20000000000 */
[----:B------:R-:W-:-:S02]  /*1fb0*/  UIADD3 UR65, UPT, UPT, UR12, 0x1f0, URZ ;  /* 0x000001f00c417890 */ /* 0x000fc4000fffe0ff */
[----:B------:R-:W-:Y:S02]  /*1fc0*/  USHF.R.U32.HI UR5, URZ, 0x1, UR64 ;  /* 0x00000001ff057899 */ /* 0x000fe40008011640 */
[----:B------:R-:W-:Y:S02]  /*1fd0*/  USEL UR13, URZ, 0x4000, UP6 ;  /* 0x00004000ff0d7887 */ /* 0x000fe4000b000000 */
[----:B------:R-:W-:Y:S02]  /*1fe0*/  USHF.R.U32.HI UR60, URZ, 0x1a, UR69 ;  /* 0x0000001aff3c7899 */ /* 0x000fe40008011645 */
[----:B------:R-:W-:Y:S02]  /*1ff0*/  USHF.R.U32.HI UR58, URZ, 0x1a, UR67 ;  /* 0x0000001aff3a7899 */ /* 0x000fe40008011643 */
[----:B------:R-:W-:Y:S02]  /*2000*/  USHF.R.U32.HI UR16, URZ, 0x1a, UR63 ;  /* 0x0000001aff107899 */ /* 0x000fe4000801163f */
[----:B------:R-:W-:-:S02]  /*2010*/  USEL UR54, UR54, 0x10c00480, !UP5 ;  /* 0x10c0048036367887 */ /* 0x000fc4000e800000 */
[----:B------:R-:W-:Y:S02]  /*2020*/  ULOP3.LUT UR7, UR7, 0x60000000, URZ, 0xc0, !UPT ;  /* 0x6000000007077892 */ /* 0x000fe4000f8ec0ff */
[----:B------:R-:W-:Y:S02]  /*2030*/  ULOP3.LUT UR6, UR6, 0x60000000, URZ, 0xc0, !UPT ;  /* 0x6000000006067892 */ /* 0x000fe4000f8ec0ff */
[----:B------:R-:W-:Y:S02]  /*2040*/  ULOP3.LUT UR4, UR4, 0x60000000, URZ, 0xc0, !UPT ;  /* 0x6000000004047892 */ /* 0x000fe4000f8ec0ff */
[----:B------:R-:W-:Y:S02]  /*2050*/  USHF.R.U32.HI UR15, URZ, 0x1a, UR65 ;  /* 0x0000001aff0f7899 */ /* 0x000fe40008011641 */
[----:B------:R-:W-:Y:S02]  /*2060*/  ULOP3.LUT UR5, UR5, 0x60000000, URZ, 0xc0, !UPT ;  /* 0x6000000005057892 */ /* 0x000fe4000f8ec0ff */
[----:B------:R-:W-:-:S02]  /*2070*/  ULOP3.LUT UR72, UR73, 0x1, URZ, 0x3c, !UPT ;  /* 0x0000000149487892 */ /* 0x000fc4000f8e3cff */
[----:B------:R-:W-:Y:S02]  /*2080*/  UIADD3 UR54, UPT, UPT, UR13, UR54, URZ ;  /* 0x000000360d367290 */ /* 0x000fe4000fffe0ff */
[----:B------:R-:W-:Y:S02]  /*2090*/  ULOP3.LUT UR60, UR7, 0x30, UR60, 0xf8, !UPT ;  /* 0x00000030073c7892 */ /* 0x000fe4000f8ef83c */
[----:B------:R-:W-:Y:S02]  /*20a0*/  ULOP3.LUT UR58, UR6, 0x30, UR58, 0xf8, !UPT ;  /* 0x00000030063a7892 */ /* 0x000fe4000f8ef83a */
[----:B------:R-:W-:Y:S02]  /*20b0*/  ULOP3.LUT UR4, UR4, 0x30, UR16, 0xf8, !UPT ;  /* 0x0000003004047892 */ /* 0x000fe4000f8ef810 */
[----:B------:R-:W-:Y:S02]  /*20c0*/  ULOP3.LUT UR5, UR5, 0x30, UR15, 0xf8, !UPT ;  /* 0x0000003005057892 */ /* 0x000fe4000f8ef80f */
[----:B------:R-:W-:-:S02]  /*20d0*/  USHF.L.U32 UR14, UR17, UR73, URZ ;  /* 0x00000049110e7299 */ /* 0x000fc400080006ff */
[----:B------:R-:W-:Y:S02]  /*20e0*/  USHF.L.U32 UR72, UR17, UR72, URZ ;  /* 0x0000004811487299 */ /* 0x000fe400080006ff */
[----:B------:R-:W-:Y:S02]  /*20f0*/  ULOP3.LUT UR11, UR11, 0x3fc0, URZ, 0xc0, !UPT ;  /* 0x00003fc00b0b7892 */ /* 0x000fe4000f8ec0ff */
[----:B------:R-:W-:Y:S02]  /*2100*/  ULOP3.LUT UR10, UR10, 0x3fc0, URZ, 0xc0, !UPT ;  /* 0x00003fc00a0a7892 */ /* 0x000fe4000f8ec0ff */
[----:B------:R-:W-:Y:S02]  /*2110*/  ULOP3.LUT UR9, UR9, 0x3fc0, URZ, 0xc0, !UPT ;  /* 0x00003fc009097892 */ /* 0x000fe4000f8ec0ff */
[----:B------:R-:W-:Y:S02]  /*2120*/  ULOP3.LUT UR8, UR8, 0x3fc0, URZ, 0xc0, !UPT ;  /* 0x00003fc008087892 */ /* 0x000fe4000f8ec0ff */
[----:B------:R-:W-:-:S02]  /*2130*/  ULOP3.LUT UR61, UR60, UR54, URZ, 0xfc, !UPT ;  /* 0x000000363c3d7292 */ /* 0x000fc4000f8efcff */
[----:B------:R-:W-:Y:S02]  /*2140*/  ULOP3.LUT UR59, UR58, UR54, URZ, 0xfc, !UPT ;  /* 0x000000363a3b7292 */ /* 0x000fe4000f8efcff */
[----:B------:R-:W-:Y:S02]  /*2150*/  ULOP3.LUT UR57, UR5, UR54, URZ, 0xfc, !UPT ;  /* 0x0000003605397292 */ /* 0x000fe4000f8efcff */
[----:B------:R-:W-:Y:S02]  /*2160*/  ULOP3.LUT UR55, UR4, UR54, URZ, 0xfc, !UPT ;  /* 0x0000003604377292 */ /* 0x000fe4000f8efcff */
[----:B------:R-:W-:Y:S02]  /*2170*/  UISETP.NE.AND UP0, UPT, UR77, URZ, UPT ;  /* 0x000000ff4d00728c */ /* 0x000fe4000bf05270 */
[----:B------:R-:W-:Y:S02]  /*2180*/  UIADD3 UR76, UPT, UPT, UR51, 0x50, URZ ;  /* 0x00000050334c7890 */ /* 0x000fe4000fffe0ff */
[----:B------:R-:W-:-:S02]  /*2190*/  ULOP3.LUT UR72, UR72, 0xffff, UR14, 0xc8, !UPT ;  /* 0x0000ffff48487892 */ /* 0x000fc4000f8ec80e */
[----:B------:R-:W-:Y:S02]  /*21a0*/  ULOP3.LUT UR70, UR11, 0x10000, URZ, 0xfc, !UPT ;  /* 0x000100000b467892 */ /* 0x000fe4000f8efcff */
[----:B------:R-:W-:Y:S02]  /*21b0*/  ULOP3.LUT UR71, UR10, 0x10000, URZ, 0xfc, !UPT ;  /* 0x000100000a477892 */ /* 0x000fe4000f8efcff */
[----:B------:R-:W-:Y:S02]  /*21c0*/  ULOP3.LUT UR48, UR9, 0x10000, URZ, 0xfc, !UPT ;  /* 0x0001000009307892 */ /* 0x000fe4000f8efcff */
[----:B------:R-:W-:Y:S02]  /*21d0*/  ULOP3.LUT UR49, UR8, 0x10000, URZ, 0xfc, !UPT ;  /* 0x0001000008317892 */ /* 0x000fe4000f8efcff */
[----:B------:R-:W-:Y:S01]  /*21e0*/  UISETP.NE.AND UP1, UPT, UR77, URZ, UPT ;  /* 0x000000ff4d00728c */ /* 0x000fe2000bf25270 */
[----:B------:R-:W-:Y:S01]  /*21f0*/  UMOV UR4, 0x1 ;  /* 0x0000000100047882 */ /* 0x000fe20000000000 */
[----:B------:R-:W-:Y:S01]  /*2200*/  UMOV UR40, URZ ;  /* 0x000000ff00287c82 */ /* 0x000fe20008000000 */
[----:B------:R-:W-:Y:S01]  /*2210*/  UMOV UR13, URZ ;  /* 0x000000ff000d7c82 */ /* 0x000fe20008000000 */
[----:B------:R-:W-:Y:S01]  /*2220*/  UMOV UR60, URZ ;  /* 0x000000ff003c7c82 */ /* 0x000fe20008000000 */
[----:B------:R-:W-:Y:S01]  /*2230*/  UMOV UR58, URZ ;  /* 0x000000ff003a7c82 */ /* 0x000fe20008000000 */
[----:B------:R-:W-:Y:S01]  /*2240*/  UMOV UR56, URZ ;  /* 0x000000ff00387c82 */ /* 0x000fe20008000000 */
[----:B------:R-:W-:-:S05]  /*2250*/  UMOV UR54, URZ ;  /* 0x000000ff00367c82 */ /* 0x000fca0008000000 */
.L_x_46:
[----:B------:R-:W-:Y:S01]  /*2260*/  PLOP3.LUT P0, PT, PT, PT, UP0, 0x80, 0x8 ;  /* 0x000000000008781c */ /* 0x000fe20003f0f008 */
[----:B------:R-:W-:Y:S01]  /*2270*/  @!UP0 USHF.L.U32 UR6, UR40, 0x1f, URZ ;  /* 0x0000001f28068899 */ /* 0x000fe200080006ff */
[----:B---3--:R-:W-:Y:S01]  /*2280*/  PLOP3.LUT P3, PT, PT, PT, PT, 0x80, 0x8 ;  /* 0x000000000008781c */ /* 0x008fe20003f6f070 */
[----:B------:R-:W-:Y:S01]  /*2290*/  @!UP0 ULEA UR7, UR13, UR51, 0x3 ;  /* 0x000000330d078291 */ /* 0x000fe2000f8e18ff */
[----:B------:R-:W-:Y:S01]  /*22a0*/  PLOP3.LUT P2, PT, PT, PT, PT, 0x8, 0x80 ;  /* 0x000000000080781c */ /* 0x000fe20003f4e170 */
[----:B------:R-:W-:Y:S02]  /*22b0*/  @!UP0 USHF.L.U32 UR5, UR4, 0x1f, URZ ;  /* 0x0000001f04058899 */ /* 0x000fe400080006ff */
[----:B----4-:R-:W-:Y:S01]  /*22c0*/  IMAD.U32 R2, RZ, RZ, UR6 ;  /* 0x00000006ff027e24 */ /* 0x010fe2000f8e00ff */
[----:B------:R-:W-:Y:S02]  /*22d0*/  ULOP3.LUT UR75, UR4, 0x1, URZ, 0x3c, !UPT ;  /* 0x00000001044b7892 */ /* 0x000fe4000f8e3cff */
[----:B------:R-:W-:Y:S01]  /*22e0*/  UPLOP3.LUT UP4, UPT, UPT, UPT, UPT, 0x40, 0x4 ;  /* 0x000000000004789c */ /* 0x000fe20003f8e870 */
[----:B------:R-:W-:Y:S01]  /*22f0*/  IMAD.U32 R0, RZ, RZ, UR5 ;  /* 0x00000005ff007e24 */ /* 0x000fe2000f8e00ff */
[----:B------:R-:W-:-:S02]  /*2300*/  UIMAD UR41, UR75, 0xd0, UR12 ;  /* 0x000000d04b2978a4 */ /* 0x000fc4000f8e020c */
[----:B------:R1:W2:Y:S01]  /*2310*/  @!P0 SYNCS.PHASECHK.TRANS64.TRYWAIT P3, [UR7], R2 ;  /* 0x00000002ff0085a7 */ /* 0x0002a20008061107 */
[----:B------:R-:W3:Y:S02]  /*2320*/  @!P0 SYNCS.PHASECHK.TRANS64.TRYWAIT P1, [UR51+0x58], R0 ;  /* 0x00005800ff0085a7 */ /* 0x000ee40008021133 */
[----:B---3--:R-:W-:-:S13]  /*2330*/  @!P0 PLOP3.LUT P2, PT, P1, PT, PT, 0x8, 0x80 ;  /* 0x000000000080881c */ /* 0x008fda0000f4e170 */
[----:B-12---:R-:W-:Y:S05]  /*2340*/  @!P2 BRA `(.L_x_38) ;  /* 0x000000000010a947 */ /* 0x006fea0003800000 */
[----:B------:R-:W-:-:S06]  /*2350*/  USHF.L.U32 UR4, UR4, 0x1f, URZ ;  /* 0x0000001f04047899 */ /* 0x000fcc00080006ff */
[----:B------:R-:W-:-:S04]  /*2360*/  MOV R0, UR4 ;  /* 0x0000000400007c02 */ /* 0x000fc80008000f00 */
[----:B------:R-:W1:Y:S02]  /*2370*/  SYNCS.PHASECHK.TRANS64.TRYWAIT P0, [UR51+0x58], R0 ;  /* 0x00005800ff0075a7 */ /* 0x000e640008001133 */
[----:B-1----:R-:W-:Y:S05]  /*2380*/  @!P0 BRA `(.L_x_39) ;  /* 0x0000003c00688947 */ /* 0x002fea0003800000 */
.L_x_38:
[----:B------:R-:W-:Y:S01]  /*2390*/  UMOV UR50, URZ ;  /* 0x000000ff00327c82 */ /* 0x000fe20008000000 */
.L_x_43:
[----:B--23--:R-:W-:Y:S05]  /*23a0*/  BRA.U UP0, `(.L_x_40) ;  /* 0x0000000500147547 */ /* 0x00cfea000b800000 */
[----:B------:R-:W-:Y:S02]  /*23b0*/  USHF.L.U32 UR5, UR13, 0xa, URZ ;  /* 0x0000000a0d057899 */ /* 0x000fe400080006ff */
[----:B------:R-:W-:Y:S02]  /*23c0*/  ULEA UR6, UR13, UR71, 0x7 ;  /* 0x000000470d067291 */ /* 0x000fe4000f8e38ff */
[----:B------:R-:W-:Y:S02]  /*23d0*/  UIADD3 UR9, UPT, UPT, UR5, 0x6, URZ ;  /* 0x0000000605097890 */ /* 0x000fe4000fffe0ff */
[----:B------:R-:W-:Y:S02]  /*23e0*/  ULEA UR4, UR13, UR70, 0x8 ;  /* 0x000000460d047291 */ /* 0x000fe4000f8e40ff */
[----:B------:R-:W-:Y:S02]  /*23f0*/  ULEA UR38, UR13, UR51, 0x3 ;  /* 0x000000330d267291 */ /* 0x000fe4000f8e18ff */
[----:B------:R-:W-:Y:S02]  /*2400*/  UIADD3 UR16, UPT, UPT, UR5, UR49, URZ ;  /* 0x0000003105107290 */ /* 0x000fe4000fffe0ff */
[----:B------:R-:W-:Y:S02]  /*2410*/  UIADD3 UR14, UPT, UPT, UR5, UR48, URZ ;  /* 0x00000030050e7290 */ /* 0x000fe4000fffe0ff */
[----:B------:R-:W-:Y:S02]  /*2420*/  UIADD3 UR10, UPT, UPT, UR49, 0x2, UR5 ;  /* 0x00000002310a7890 */ /* 0x000fe4000fffe005 */
[----:B------:R-:W-:Y:S02]  /*2430*/  UIADD3 UR8, UPT, UPT, UR48, 0x2, UR5 ;  /* 0x0000000230087890 */ /* 0x000fe4000fffe005 */
[----:B------:R-:W-:Y:S02]  /*2440*/  UIADD3 UR46, UPT, UPT, UR49, 0x4, UR5 ;  /* 0x00000004312e7890 */ /* 0x000fe4000fffe005 */
[----:B------:R-:W-:Y:S02]  /*2450*/  UIADD3 UR44, UPT, UPT, UR48, 0x4, UR5 ;  /* 0x00000004302c7890 */ /* 0x000fe4000fffe005 */
[----:B------:R-:W-:Y:S02]  /*2460*/  UIADD3 UR42, UPT, UPT, UR9, UR49, URZ ;  /* 0x00000031092a7290 */ /* 0x000fe4000fffe0ff */
[----:B------:R-:W-:Y:S02]  /*2470*/  UIADD3 UR52, UPT, UPT, UR9, UR48, URZ ;  /* 0x0000003009347290 */ /* 0x000fe4000fffe0ff */
[----:B------:R-:W-:Y:S02]  /*2480*/  UIADD3 UR36, UPT, UPT, UR6, 0x20, URZ ;  /* 0x0000002006247890 */ /* 0x000fe4000fffe0ff */
        /* <DEDUP_REMOVED lines=9> */
[----:B------:R-:W-:Y:S01]  /*2520*/  UIADD3 UR53, UPT, UPT, UR38, 0x28, URZ ;  /* 0x0000002826357890 */ /* 0x000fe2000fffe0ff */
[----:B------:R-:W-:Y:S01]  /*2530*/  UMOV UR7, 0x4008 ;  /* 0x0000400800077882 */ /* 0x000fe20000000000 */
        /* <DEDUP_REMOVED lines=15> */
[----:B------:R-:W-:Y:S05]  /*2630*/  @P3 BRA `(.L_x_41) ;  /* 0x0000000000103947 */ /* 0x000fea0003800000 */
[----:B------:R-:W-:Y:S06]  /*2640*/  USHF.L.U32 UR39, UR40, 0x1f, URZ ;  /* 0x0000001f28277899 */ /* 0x000fec00080006ff */
[----:B-1----:R-:W-:Y:S04]  /*2650*/  MOV R0, UR39 ;  /* 0x0000002700007c02 */ /* 0x002fe80008000f00 */
[----:B------:R-:W1:Y:S02]  /*2660*/  SYNCS.PHASECHK.TRANS64.TRYWAIT P0, [UR38], R0 ;  /* 0x00000000ff0075a7 */ /* 0x000e640008001126 */
[----:B-1----:R-:W-:Y:S05]  /*2670*/  @!P0 BRA `(.L_x_42) ;  /* 0x0000003800cc8947 */ /* 0x002fea0003800000 */
.L_x_41:
[----:B------:R2:W-:Y:S01]  /*2680*/  UTCCP.T.S.2CTA.4x32dp128bit tmem[UR12+0x1d0], gdesc[UR6] ;  /* 0x0001d0060c0079e7 */ /* 0x0005e20009300000 */
        /* <DEDUP_REMOVED lines=11> */
[----:B------:R2:W-:Y:S01]  /*2740*/  UTCOMMA.2CTA.4X gdesc[UR14], gdesc[UR16], tmem[UR41], tmem[UR60], idesc[UR61], tmem[UR68], UP4 ;  /* 0x80443c100e0075ea */ /* 0x0005e2000a200029 */
[----:B------:R-:W-:Y:S01]  /*2750*/  UPLOP3.LUT UP4, UPT, UPT, UPT, UPT, 0x80, 0x8 ;  /* 0x000000000008789c */ /* 0x000fe20003f8f070 */
[----:B------:R2:W-:Y:S01]  /*2760*/  UTCOMMA.2CTA.4X gdesc[UR8], gdesc[UR10], tmem[UR41], tmem[UR58], idesc[UR59], tmem[UR66], UPT ;  /* 0x80423a0a080075ea */ /* 0x0005e2000ba00029 */
[----:B------:R-:W-:Y:S01]  /*2770*/  UMOV UR47, 0x40004040 ;  /* 0x40004040002f7882 */ /* 0x000fe20000000000 */
[----:B------:R-:W-:Y:S01]  /*2780*/  UMOV UR45, 0x40004040 ;  /* 0x40004040002d7882 */ /* 0x000fe20000000000 */
[----:B------:R-:W-:Y:S01]  /*2790*/  UMOV UR43, 0x40004040 ;  /* 0x40004040002b7882 */ /* 0x000fe20000000000 */
[----:B------:R-:W-:Y:S01]  /*27a0*/  UMOV UR38, UR52 ;  /* 0x0000003400267c82 */ /* 0x000fe20008000000 */
[----:B------:R-:W-:Y:S01]  /*27b0*/  UMOV UR39, 0x40004040 ;  /* 0x4000404000277882 */ /* 0x000fe20000000000 */
[----:B------:R2:W-:Y:S01]  /*27c0*/  UTCOMMA.2CTA.4X gdesc[UR44], gdesc[UR46], tmem[UR41], tmem[UR56], idesc[UR57], tmem[UR64], UPT ;  /* 0x8040382e2c0075ea */ /* 0x0005e2000ba00029 */
[----:B------:R2:W-:Y:S01]  /*27d0*/  UTCOMMA.2CTA.4X gdesc[UR38], gdesc[UR42], tmem[UR41], tmem[UR54], idesc[UR55], tmem[UR62], UPT ;  /* 0x803e362a260075ea */ /* 0x0005e2000ba00029 */
[----:B------:R2:W-:Y:S01]  /*27e0*/  UTCBAR.2CTA.MULTICAST [UR53], URZ, UR72 ;  /* 0x000000ff350073e9 */ /* 0x0005e20008200848 */
[----:B------:R-:W-:Y:S01]  /*27f0*/  NOP ;  /* 0x0000000000007918 */ /* 0x000fe20000000000 */
.L_x_40:
[----:B--2---:R-:W-:Y:S01]  /*2800*/  UIADD3 UR4, UPT, UPT, UR13, 0x1, URZ ;  /* 0x000000010d047890 */ /* 0x004fe2000fffe0ff */
[----:B------:R-:W-:Y:S01]  /*2810*/  PLOP3.LUT P3, PT, PT, PT, PT, 0x80, 0x8 ;  /* 0x000000000008781c */ /* 0x000fe20003f6f070 */
[----:B------:R-:W-:Y:S02]  /*2820*/  UISETP.GT.U32.AND UP3, UPT, UR50, 0xe, UPT ;  /* 0x0000000e3200788c */ /* 0x000fe4000bf64070 */
[----:B------:R-:W-:Y:S02]  /*2830*/  UISETP.NE.AND UP2, UPT, UR4, 0x5, UPT ;  /* 0x000000050400788c */ /* 0x000fe4000bf45270 */
[----:B------:R-:W-:Y:S02]  /*2840*/  UISETP.NE.OR UP3, UPT, UR77, URZ, UP3 ;  /* 0x000000ff4d00728c */ /* 0x000fe40009f65670 */
[----:B------:R-:W-:Y:S02]  /*2850*/  USEL UR5, URZ, 0x1, UP2 ;  /* 0x00000001ff057887 */ /* 0x000fe40009000000 */
[----:B------:R-:W-:Y:S02]  /*2860*/  USEL UR13, UR4, URZ, UP2 ;  /* 0x000000ff040d7287 */ /* 0x000fe40009000000 */
[----:B------:R-:W-:Y:S01]  /*2870*/  ULOP3.LUT UR40, UR40, UR5, URZ, 0x3c, !UPT ;  /* 0x0000000528287292 */ /* 0x000fe2000f8e3cff */
[----:B------:R-:W-:Y:S04]  /*2880*/  PLOP3.LUT P0, PT, PT, PT, UP3, 0x80, 0x8 ;  /* 0x000000000008781c */ /* 0x000fe80003f0f038 */
[----:B------:R-:W-:Y:S02]  /*2890*/  @!UP3 USHF.L.U32 UR4, UR40, 0x1f, URZ ;  /* 0x0000001f2804b899 */ /* 0x000fe400080006ff */
[----:B------:R-:W-:Y:S04]  /*28a0*/  @!UP3 ULEA UR5, UR13, UR51, 0x3 ;  /* 0x000000330d05b291 */ /* 0x000fe8000f8e18ff */
[----:B-1----:R-:W-:Y:S01]  /*28b0*/  IMAD.U32 R0, RZ, RZ, UR4 ;  /* 0x00000004ff007e24 */ /* 0x002fe2000f8e00ff */
[----:B------:R-:W-:Y:S04]  /*28c0*/  UIADD3 UR4, UPT, UPT, UR50, 0x1, URZ ;  /* 0x0000000132047890 */ /* 0x000fe8000fffe0ff */
[----:B------:R2:W3:Y:S01]  /*28d0*/  @!P0 SYNCS.PHASECHK.TRANS64.TRYWAIT P3, [UR5], R0 ;  /* 0x00000000ff0085a7 */ /* 0x0004e20008061105 */
[----:B------:R-:W-:Y:S02]  /*28e0*/  UISETP.NE.AND UP2, UPT, UR4, 0x10, UPT ;  /* 0x000000100400788c */ /* 0x000fe4000bf45270 */
[----:B------:R-:W-:Y:S07]  /*28f0*/  UMOV UR50, UR4 ;  /* 0x0000000400327c82 */ /* 0x000fee0008000000 */
[----:B------:R-:W-:Y:S05]  /*2900*/  BRA.U UP2, `(.L_x_43) ;  /* 0xfffffff902a47547 */ /* 0x000fea000b83ffff */
[----:B------:R-:W-:Y:S02]  /*2910*/  LEA R2, R5, UR51, 0x3 ;  /* 0x0000003305027c11 */ /* 0x000fe4000f8e18ff */
[----:B------:R-:W-:Y:S01]  /*2920*/  SHF.L.U32 R3, R4, 0x1f, RZ ;  /* 0x0000001f04037819 */ /* 0x000fe200000006ff */
[----:B------:R-:W-:Y:S06]  /*2930*/  BRA.U UP1, `(.L_x_44) ;  /* 0x0000000101187547 */ /* 0x000fec000b800000 */
[----:B------:R-:W-:-:S06]  /*2940*/  USHF.L.U32 UR4, UR75, 0x1f, URZ ;  /* 0x0000001f4b047899 */ /* 0x000fcc00080006ff */
[----:B--2---:R-:W-:Y:S01]  /*2950*/  MOV R0, UR4 ;  /* 0x0000000400007c02 */ /* 0x004fe20008000f00 */
[----:B------:R-:W-:Y:S02]  /*2960*/  UMOV UR4, 0x3 ;  /* 0x0000000300047882 */ /* 0x000fe40000000000 */
[----:B------:R1:W-:Y:S01]  /*2970*/  UTCBAR.2CTA.MULTICAST [UR76], URZ, UR4 ;  /* 0x000000ff4c0073e9 */ /* 0x0003e20008200804 */
[----:B------:R1:W-:Y:S01]  /*2980*/  SYNCS.PHASECHK.TRANS64.TRYWAIT PT, [UR51+0x58], R0 ;  /* 0x00005800ff0075a7 */ /* 0x0003e200080e1133 */
[----:B------:R-:W-:Y:S02]  /*2990*/  NOP ;  /* 0x0000000000007918 */ /* 0x000fe40000000000 */
.L_x_44:
[----:B------:R-:W4:Y:S02]  /*29a0*/  SYNCS.PHASECHK.TRANS64.TRYWAIT P0, [R2+URZ+0x60], R3 ;  /* 0x00006003020075a7 */ /* 0x000f2400080011ff */
[----:B----4-:R-:W-:Y:S05]  /*29b0*/  @!P0 BRA `(.L_x_45) ;  /* 0x00000038001c8947 */ /* 0x010fea0003800000 */
.L_x_104:
[C---:B-12---:R-:W-:Y:S01]  /*29c0*/  LEA R0, R5.reuse, UR51, 0x4 ;  /* 0x0000003305007c11 */ /* 0x046fe2000f8e20ff */
[----:B------:R-:W-:Y:S01]  /*29d0*/  VIADD R5, R5, 0x1 ;  /* 0x0000000105057836 */ /* 0x000fe20000000000 */
[----:B------:R-:W-:Y:S01]  /*29e0*/  UMOV UR4, UR75 ;  /* 0x0000004b00047c82 */ /* 0x000fe20008000000 */
[----:B------:R-:W-:-:S03]  /*29f0*/  IMAD.MOV.U32 R3, RZ, RZ, 0x1 ;  /* 0x00000001ff037424 */ /* 0x000fc600078e00ff */
[----:B------:R-:W1:Y:S01]  /*2a00*/  LDS R0, [R0+0x35c1c] ;  /* 0x035c1c0000007984 */ /* 0x000e620000000800 */
[C---:B------:R-:W-:Y:S01]  /*2a10*/  ISETP.NE.AND P1, PT, R5.reuse, 0x2, PT ;  /* 0x000000020500780c */ /* 0x040fe20003f25270 */
[----:B------:R2:W-:Y:S06]  /*2a20*/  MEMBAR.ALL.CTA ;  /* 0x0000000000007992 */ /* 0x0005ec0000008000 */
[----:B--2---:R-:W2:Y:S01]  /*2a30*/  FENCE.VIEW.ASYNC.S ;  /* 0x00000000000073c6 */ /* 0x004ea20000000000 */
[----:B------:R-:W-:Y:S01]  /*2a40*/  SEL R5, R5, RZ, P1 ;  /* 0x000000ff05057207 */ /* 0x000fe20000800000 */
[----:B--2---:R2:W-:Y:S01]  /*2a50*/  SYNCS.ARRIVE.TRANS64.ART0 RZ, [R2+URZ+0x70], R3 ;  /* 0x0000700302ff79a7 */ /* 0x0045e200085000ff */
[----:B-1----:R-:W-:-:S02]  /*2a60*/  ISETP.NE.AND P0, PT, R0, 0x1, PT ;  /* 0x000000010000780c */ /* 0x002fc40003f05270 */
[----:B--2---:R-:W-:-:S04]  /*2a70*/  SEL R3, RZ, 0x1, P1 ;  /* 0x00000001ff037807 */ /* 0x004fc80000800000 */
[----:B------:R-:W-:-:S07]  /*2a80*/  LOP3.LUT R4, R4, R3, RZ, 0x3c, !PT ;  /* 0x0000000304047212 */ /* 0x000fce00078e3cff */
[----:B------:R-:W-:Y:S05]  /*2a90*/  @!P0 BRA `(.L_x_46) ;  /* 0xfffffff400f08947 */ /* 0x000fea000383ffff */
.L_x_37:
[----:B------:R-:W-:-:S09]  /*2aa0*/  UISETP.NE.AND UP0, UPT, UR73, URZ, UPT ;  /* 0x000000ff4900728c */ /* 0x000fd2000bf05270 */
[----:B------:R-:W-:Y:S05]  /*2ab0*/  BRA.U UP0, `(.L_x_47) ;  /* 0x00000001006c7547 */ /* 0x000fea000b800000 */
[----:B------:R-:W-:Y:S01]  /*2ac0*/  USHF.L.U32 UR4, UR75, 0x1f, URZ ;  /* 0x0000001f4b047899 */ /* 0x000fe200080006ff */
[----:B------:R-:W-:-:S05]  /*2ad0*/  MOV R0, UR51 ;  /* 0x0000003300007c02 */ /* 0x000fca0008000f00 */
[----:B----4-:R-:W-:Y:S02]  /*2ae0*/  MOV R2, UR4 ;  /* 0x0000000400027c02 */ /* 0x010fe40008000f00 */
[----:B------:R-:W-:-:S04]  /*2af0*/  MOV R3, UR4 ;  /* 0x0000000400037c02 */ /* 0x000fc80008000f00 */
[----:B------:R1:W2:Y:S03]  /*2b00*/  SYNCS.PHASECHK.TRANS64.TRYWAIT P0, [R0+URZ+0x58], R3 ;  /* 0x00005803000075a7 */ /* 0x0002a600080011ff */
[----:B--2---:R-:W-:Y:S05]  /*2b10*/  @!P0 NANOSLEEP.SYNCS 0x989680 ;  /* 0x009896800000895d */ /* 0x004fea0003900000 */
[----:B------:R-:W2:Y:S02]  /*2b20*/  @!P0 SYNCS.PHASECHK.TRANS64 P0, [R0+URZ+0x58], R3 ;  /* 0x00005803000085a7 */ /* 0x000ea400080010ff */
[----:B--2---:R-:W-:Y:S05]  /*2b30*/  @P0 BRA `(.L_x_47) ;  /* 0x00000000004c0947 */ /* 0x004fea0003800000 */
.L_x_48:
[----:B--2---:R2:W4:Y:S02]  /*2b40*/  SYNCS.PHASECHK.TRANS64.TRYWAIT P0, [R0+URZ+0x58], R3 ;  /* 0x00005803000075a7 */ /* 0x00452400080011ff */
[----:B----4-:R-:W-:Y:S05]  /*2b50*/  @!P0 NANOSLEEP.SYNCS 0x989680 ;  /* 0x009896800000895d */ /* 0x010fea0003900000 */
[----:B------:R-:W4:Y:S02]  /*2b60*/  @!P0 SYNCS.PHASECHK.TRANS64 P0, [R0+URZ+0x58], R3 ;  /* 0x00005803000085a7 */ /* 0x000f2400080010ff */
[----:B----4-:R-:W-:Y:S05]  /*2b70*/  @!P0 BRA `(.L_x_48) ;  /* 0xfffffffc00f08947 */ /* 0x010fea000383ffff */
[----:B------:R-:W-:Y:S05]  /*2b80*/  BRA `(.L_x_47) ;  /* 0x0000000000387947 */ /* 0x000fea0003800000 */
.L_x_35:
[----:B------:R-:W-:-:S13]  /*2b90*/  ISETP.NE.AND P0, PT, R72, RZ, PT ;  /* 0x000000ff4800720c */ /* 0x000fda0003f05270 */
[----:B------:R-:W-:Y:S05]  /*2ba0*/  @P0 BRA `(.L_x_49) ;  /* 0x00000000002c0947 */ /* 0x000fea0003800000 */
[----:B------:R-:W3:Y:S01]  /*2bb0*/  S2UR UR6, SR_CgaCtaId ;  /* 0x00000000000679c3 */ /* 0x000ee20000008800 */
[----:B------:R-:W-:Y:S01]  /*2bc0*/  UMOV UR4, 0x400 ;  /* 0x0000040000047882 */ /* 0x000fe20000000000 */
[----:B------:R-:W-:Y:S01]  /*2bd0*/  UMOV UR5, 0x20 ;  /* 0x0000002000057882 */ /* 0x000fe20000000000 */
[----:B------:R-:W-:Y:S01]  /*2be0*/  ELECT P0, URZ, PT ;  /* 0x0000000000ff782f */ /* 0x000fe20003800000 */
[----:B---3--:R-:W-:Y:S02]  /*2bf0*/  ULEA UR6, UR6, UR4, 0x18 ;  /* 0x0000000406067291 */ /* 0x008fe4000f8ec0ff */
[----:B------:R-:W-:-:S04]  /*2c00*/  UIADD3 UR4, UPT, UPT, -UR5, 0x100000, URZ ;  /* 0x0010000005047890 */ /* 0x000fc8000fffe1ff */
[----:B------:R-:W-:Y:S02]  /*2c10*/  USHF.L.U32 UR5, UR4, 0xb, URZ ;  /* 0x0000000b04057899 */ /* 0x000fe400080006ff */
[----:B------:R-:W-:Y:S01]  /*2c20*/  USHF.L.U32 UR4, UR4, 0x1, URZ ;  /* 0x0000000104047899 */ /* 0x000fe200080006ff */
[----:B------:R-:W3:Y:S11]  /*2c30*/  FENCE.VIEW.ASYNC.S ;  /* 0x00000000000073c6 */ /* 0x000ef60000000000 */
[----:B---3--:R3:W4:Y:S01]  /*2c40*/  SYNCS.EXCH.64 URZ, [UR6+0x80], UR4 ;  /* 0x0000800406ff75b2 */ /* 0x0087220008000100 */
[----:B------:R-:W-:Y:S01]  /*2c50*/  NOP ;  /* 0x0000000000007918 */ /* 0x000fe20000000000 */
.L_x_49:
[----:B------:R-:W-:Y:S01]  /*2c60*/  NOP ;  /* 0x0000000000007918 */ /* 0x000fe20000000000 */
.L_x_47:
[C---:B------:R-:W-:Y:S02]  /*2c70*/  ISETP.NE.AND P0, PT, R72.reuse, RZ, PT ;  /* 0x000000ff4800720c */ /* 0x040fe40003f05270 */
[----:B------:R-:W-:-:S11]  /*2c80*/  ISETP.GT.AND P1, PT, R72, 0x3, PT ;  /* 0x000000034800780c */ /* 0x000fd60003f24270 */
[----:B------:R-:W-:Y:S05]  /*2c90*/  @P0 BRA `(.L_x_50) ;  /* 0x00000000002c0947 */ /* 0x000fea0003800000 */
[----:B---3--:R-:W3:Y:S01]  /*2ca0*/  S2UR UR6, SR_CgaCtaId ;  /* 0x00000000000679c3 */ /* 0x008ee20000008800 */
        /* <DEDUP_REMOVED lines=8> */
[----:B---3--:R3:W1:Y:S01]  /*2d30*/  SYNCS.EXCH.64 URZ, [UR6+0x80], UR4 ;  /* 0x0000800406ff75b2 */ /* 0x0086620008000100 */
[----:B------:R-:W-:Y:S01]  /*2d40*/  NOP ;  /* 0x0000000000007918 */ /* 0x000fe20000000000 */
.L_x_50:
[----:B------:R-:W-:Y:S01]  /*2d50*/  NOP ;  /* 0x0000000000007918 */ /* 0x000fe20000000000 */
[----:B------:R-:W-:Y:S01]  /*2d60*/  @P1 NOP ;  /* 0x0000000000001918 */ /* 0x000fe20000000000 */
[----:B------:R-:W-:Y:S05]  /*2d70*/  @P1 BRA `(.L_x_51) ;  /* 0x0000003000141947 */ /* 0x000fea0003800000 */
        /* <DEDUP_REMOVED lines=10> */
[----:B---3--:R3:W2:Y:S01]  /*2e20*/  SYNCS.EXCH.64 URZ, [UR6+0x80], UR4 ;  /* 0x0000800406ff75b2 */ /* 0x0086a20008000100 */
[----:B------:R-:W-:Y:S01]  /*2e30*/  NOP ;  /* 0x0000000000007918 */ /* 0x000fe20000000000 */
.L_x_52:
[----:B------:R-:W-:Y:S01]  /*2e40*/  NOP ;  /* 0x0000000000007918 */ /* 0x000fe20000000000 */
[----:B------:R-:W-:Y:S05]  /*2e50*/  @P0 BRA `(.L_x_53) ;  /* 0x00000004008c0947 */ /* 0x000fea0003800000 */
[----:B------:R-:W5:Y:S01]  /*2e60*/  S2R R5, SR_CgaCtaId ;  /* 0x0000000000057919 */ /* 0x000f620000008800 */
[----:B-12-4-:R-:W-:Y:S01]  /*2e70*/  NOP ;  /* 0x0000000000007918 */ /* 0x016fe20000000000 */
[----:B------:R-:W-:Y:S02]  /*2e80*/  MOV R0, 0x40 ;  /* 0x0000004000007802 */ /* 0x000fe40000000f00 */
[----:B------:R-:W-:Y:S02]  /*2e90*/  MOV R4, 0x400 ;  /* 0x0000040000047802 */ /* 0x000fe40000000f00 */
[C---:B-----5:R-:W-:Y:S02]  /*2ea0*/  LEA R0, R5.reuse, R0, 0x18 ;  /* 0x0000000005007211 */ /* 0x060fe400078ec0ff */
[----:B------:R-:W-:-:S04]  /*2eb0*/  LEA R4, R5, R4, 0x18 ;  /* 0x0000000405047211 */ /* 0x000fc800078ec0ff */
[----:B------:R-:W1:Y:S02]  /*2ec0*/  LDS.U8 R0, [R0] ;  /* 0x0000000000007984 */ /* 0x000e640000000000 */
[----:B-1----:R-:W-:-:S13]  /*2ed0*/  ISETP.NE.AND P0, PT, R0, RZ, PT ;  /* 0x000000ff0000720c */ /* 0x002fda0003f05270 */
[----:B------:R-:W-:Y:S05]  /*2ee0*/  @P0 BRA `(.L_x_54) ;  /* 0x0000000400500947 */ /* 0x000fea0003800000 */
[C---:B------:R-:W-:Y:S02]  /*2ef0*/  LOP3.LUT R0, R5.reuse, 0x1, RZ, 0xc0, !PT ;  /* 0x0000000105007812 */ /* 0x040fe400078ec0ff */
[----:B------:R-:W-:Y:S02]  /*2f00*/  LOP3.LUT R10, R5, 0x1, RZ, 0x3c, !PT ;  /* 0x00000001050a7812 */ /* 0x000fe400078e3cff */
[----:B------:R-:W-:-:S13]  /*2f10*/  ISETP.NE.U32.AND P1, PT, R0, 0x1, PT ;  /* 0x000000010000780c */ /* 0x000fda0003f25070 */
[----:B------:R-:W-:Y:S05]  /*2f20*/  @!P1 BRA `(.L_x_55) ;  /* 0x0000000000c49947 */ /* 0x000fea0003800000 */
[----:B------:R-:W-:Y:S01]  /*2f30*/  ELECT P0, URZ, PT ;  /* 0x0000000000ff782f */ /* 0x000fe20003800000 */
[----:B------:R-:W-:-:S12]  /*2f40*/  BSSY B0, `(.L_x_55) ;  /* 0x000002f000007945 */ /* 0x000fd80003800000 */
[----:B------:R-:W-:Y:S05]  /*2f50*/  @!P0 BRA `(.L_x_56) ;  /* 0x0000000000b48947 */ /* 0x000fea0003800000 */
[----:B---3--:R-:W-:-:S05]  /*2f60*/  UMOV UR4, 0x10 ;  /* 0x0000001000047882 */ /* 0x008fca0000000000 */
[----:B------:R-:W-:Y:S04]  /*2f70*/  DEPBAR.LE SB1, 0x36 ;  /* 0x00009d800000791a */ /* 0x000fe80000000000 */
[----:B------:R-:W1:Y:S02]  /*2f80*/  UTCATOMSWS.2CTA.FIND_AND_SET.ALIGN UP0, UR4, UR4 ;  /* 0x00000004000475e3 */ /* 0x000e640008200800 */
[----:B-1----:R-:W-:Y:S01]  /*2f90*/  PLOP3.LUT P0, PT, PT, PT, UP0, 0x80, 0x8 ;  /* 0x000000000008781c */ /* 0x002fe20003f0f008 */
[----:B------:R-:W-:-:S03]  /*2fa0*/  IMAD.U32 R13, RZ, RZ, UR4 ;  /* 0x00000004ff0d7e24 */ /* 0x000fc6000f8e00ff */
[----:B------:R-:W-:-:S04]  /*2fb0*/  SEL R0, RZ, 0xffffffff, !P0 ;  /* 0xffffffffff007807 */ /* 0x000fc80004000000 */
[----:B------:R-:W-:-:S13]  /*2fc0*/  ISETP.NE.AND P0, PT, R0, RZ, PT ;  /* 0x000000ff0000720c */ /* 0x000fda0003f05270 */
[----:B------:R-:W-:Y:S05]  /*2fd0*/  @P0 BRA `(.L_x_57) ;  /* 0x0000000000240947 */ /* 0x000fea0003800000 */
.L_x_58:
[----:B------:R-:W-:Y:S05]  /*2fe0*/  NANOSLEEP 0x64 ;  /* 0x000000640000795d */ /* 0x000fea0003800000 */
[----:B------:R-:W-:-:S05]  /*2ff0*/  UMOV UR4, 0x10 ;  /* 0x0000001000047882 */ /* 0x000fca0000000000 */
[----:B------:R-:W-:Y:S04]  /*3000*/  DEPBAR.LE SB1, 0x36 ;  /* 0x00009d800000791a */ /* 0x000fe80000000000 */
[----:B------:R-:W1:Y:S02]  /*3010*/  UTCATOMSWS.2CTA.FIND_AND_SET.ALIGN UP0, UR4, UR4 ;  /* 0x00000004000475e3 */ /* 0x000e640008200800 */
[----:B-1----:R-:W-:Y:S01]  /*3020*/  PLOP3.LUT P0, PT, PT, PT, UP0, 0x80, 0x8 ;  /* 0x000000000008781c */ /* 0x002fe20003f0f008 */
[----:B------:R-:W-:-:S03]  /*3030*/  IMAD.U32 R13, RZ, RZ, UR4 ;  /* 0x00000004ff0d7e24 */ /* 0x000fc6000f8e00ff */
[----:B------:R-:W-:-:S04]  /*3040*/  SEL R0, RZ, 0xffffffff, !P0 ;  /* 0xffffffffff007807 */ /* 0x000fc80004000000 */
[----:B------:R-:W-:-:S13]  /*3050*/  ISETP.NE.AND P0, PT, R0, RZ, PT ;  /* 0x000000ff0000720c */ /* 0x000fda0003f05270 */
[----:B------:R-:W-:Y:S05]  /*3060*/  @!P0 BRA `(.L_x_58) ;  /* 0xfffffffc00dc8947 */ /* 0x000fea000383ffff */
.L_x_57:
[----:B------:R-:W-:Y:S01]  /*3070*/  MOV R0, 0x60 ;  /* 0x0000006000007802 */ /* 0x000fe20000000f00 */
[----:B------:R-:W-:Y:S02]  /*3080*/  VIADD R7, R4, 0x88 ;  /* 0x0000008804077836 */ /* 0x000fe40000000000 */
[----:B------:R-:W-:Y:S01]  /*3090*/  IMAD.MOV.U32 R8, RZ, RZ, 0x4 ;  /* 0x00000004ff087424 */ /* 0x000fe200078e00ff */
[----:B------:R-:W-:Y:S02]  /*30a0*/  LEA R11, R5, R0, 0x18 ;  /* 0x00000000050b7211 */ /* 0x000fe400078ec0ff */
[----:B------:R-:W-:-:S03]  /*30b0*/  MOV R0, 0x58 ;  /* 0x0000005800007802 */ /* 0x000fc60000000f00 */
[----:B------:R-:W1:Y:S01]  /*30c0*/  LDS R14, [R11] ;  /* 0x000000000b0e7984 */ /* 0x000e620000000800 */
[----:B------:R-:W-:Y:S01]  /*30d0*/  LEA R3, R5, R0, 0x18 ;  /* 0x0000000005037211 */ /* 0x000fe200078ec0ff */
[----:B-1----:R-:W-:-:S04]  /*30e0*/  IMAD.U32 R14, R14, -0x80000000, RZ ;  /* 0x800000000e0e7824 */ /* 0x002fc800078e00ff */
[----:B------:R-:W1:Y:S02]  /*30f0*/  SYNCS.PHASECHK.TRANS64.TRYWAIT P0, [R3+URZ], R14 ;  /* 0x0000000e030075a7 */ /* 0x000e6400080011ff */
[----:B-1----:R-:W-:Y:S05]  /*3100*/  @P0 BRA `(.L_x_59) ;  /* 0x0000000000080947 */ /* 0x002fea0003800000 */
[----:B------:R-:W1:Y:S02]  /*3110*/  SYNCS.PHASECHK.TRANS64.TRYWAIT P0, [R3+URZ], R14 ;  /* 0x0000000e030075a7 */ /* 0x000e6400080011ff */
[----:B-1----:R-:W-:Y:S05]  /*3120*/  @!P0 BRA `(.L_x_60) ;  /* 0x00000030005c8947 */ /* 0x002fea0003800000 */
.L_x_59:
[C---:B-1----:R-:W-:Y:S01]  /*3130*/  PRMT R3, R10.reuse, 0x654, R3 ;  /* 0x000006540a037816 */ /* 0x042fe20000000003 */
[C---:B------:R-:W-:Y:S01]  /*3140*/  IMAD.SHL.U32 R9, R13.reuse, 0x20, RZ ;  /* 0x000000200d097824 */ /* 0x040fe200078e00ff */
[----:B------:R-:W-:Y:S01]  /*3150*/  PRMT R2, R10, 0x654, R7 ;  /* 0x000006540a027816 */ /* 0x000fe20000000007 */
[----:B------:R-:W-:Y:S01]  /*3160*/  IMAD.MOV.U32 R6, RZ, RZ, 0xffff ;  /* 0x0000ffffff067424 */ /* 0x000fe200078e00ff */
[----:B------:R1:W-:Y:S01]  /*3170*/  SYNCS.ARRIVE.TRANS64.RED RZ, [R3+URZ], R8 ;  /* 0x0000000803ff79a7 */ /* 0x0003e200080004ff */
[----:B------:R-:W-:Y:S01]  /*3180*/  IMAD.MOV.U32 R0, RZ, RZ, 0x1 ;  /* 0x00000001ff007424 */ /* 0x000fe200078e00ff */
[----:B------:R2:W-:Y:S01]  /*3190*/  STS [R4+0x88], R9 ;  /* 0x0000880904007388 */ /* 0x0005e20000000800 */
[----:B------:R-:W-:Y:S01]  /*31a0*/  VIADD R7, R13, 0x10 ;  /* 0x000000100d077836 */ /* 0x000fe20000000000 */
[----:B------:R-:W-:Y:S02]  /*31b0*/  SHF.L.U32 R6, R6, R13, RZ ;  /* 0x0000000d06067219 */ /* 0x000fe400000006ff */
[----:B------:R2:W-:Y:S02]  /*31c0*/  STAS [R2.64], R13 ;  /* 0x0000000d02007dbd */ /* 0x0005e4000c0008ff */
[----:B------:R-:W-:-:S04]  /*31d0*/  SHF.L.U32 R7, R0, R7, RZ ;  /* 0x0000000700077219 */ /* 0x000fc800000006ff */
[----:B------:R-:W-:Y:S02]  /*31e0*/  LOP3.LUT R6, R7, R6, RZ, 0xfc, !PT ;  /* 0x0000000607067212 */ /* 0x000fe400078efcff */
[----:B-1----:R-:W-:-:S04]  /*31f0*/  MOV R8, 0x50 ;  /* 0x0000005000087802 */ /* 0x002fc80000000f00 */
[----:B------:R-:W-:-:S05]  /*3200*/  LEA R7, R5, R8, 0x18 ;  /* 0x0000000805077211 */ /* 0x000fca00078ec0ff */
[----:B------:R2:W-:Y:S04]  /*3210*/  ATOMS.OR RZ, [R7], R6 ;  /* 0x0000000607ff738c */ /* 0x0005e80003000000 */
[----:B------:R2:W-:Y:S02]  /*3220*/  ATOMS.XOR RZ, [R11], R0 ;  /* 0x000000000bff738c */ /* 0x0005e40003800000 */
.L_x_56:
[----:B---3--:R-:W-:Y:S05]  /*3230*/  BSYNC B0 ;  /* 0x0000000000007941 */ /* 0x008fea0003800000 */
.L_x_55:
[----:B------:R-:W-:Y:S05]  /*3240*/  @P1 BRA `(.L_x_61) ;  /* 0x0000000000881947 */ /* 0x000fea0003800000 */
[----:B------:R-:W-:Y:S05]  /*3250*/  WARPSYNC.ALL ;  /* 0x0000000000007948 */ /* 0x000fea0003800000 */
[----:B------:R-:W-:Y:S01]  /*3260*/  NOP ;  /* 0x0000000000007918 */ /* 0x000fe20000000000 */
[----:B------:R-:W-:-:S13]  /*3270*/  ELECT P0, URZ, PT ;  /* 0x0000000000ff782f */ /* 0x000fda0003800000 */
[----:B------:R-:W-:Y:S05]  /*3280*/  @!P0 BRA `(.L_x_61) ;  /* 0x0000000000788947 */ /* 0x000fea0003800000 */
[----:B--2---:R-:W-:Y:S02]  /*3290*/  MOV R0, 0x60 ;  /* 0x0000006000007802 */ /* 0x004fe40000000f00 */
[----:B------:R-:W-:Y:S02]  /*32a0*/  MOV R2, 0x58 ;  /* 0x0000005800027802 */ /* 0x000fe40000000f00 */
[C---:B------:R-:W-:Y:S02]  /*32b0*/  LEA R7, R5.reuse, R0, 0x18 ;  /* 0x0000000005077211 */ /* 0x040fe400078ec0ff */
[----:B------:R-:W-:-:S03]  /*32c0*/  LEA R3, R5, R2, 0x18 ;  /* 0x0000000205037211 */ /* 0x000fc600078ec0ff */
[----:B------:R-:W1:Y:S02]  /*32d0*/  LDS R0, [R7] ;  /* 0x0000000007007984 */ /* 0x000e640000000800 */
[----:B-1----:R-:W-:-:S04]  /*32e0*/  IMAD.U32 R8, R0, -0x80000000, RZ ;  /* 0x8000000000087824 */ /* 0x002fc800078e00ff */
[----:B------:R-:W1:Y:S02]  /*32f0*/  SYNCS.PHASECHK.TRANS64.TRYWAIT P0, [R3+URZ], R8 ;  /* 0x00000008030075a7 */ /* 0x000e6400080011ff */
[----:B-1----:R-:W-:Y:S05]  /*3300*/  @P0 BRA `(.L_x_62) ;  /* 0x0000000000080947 */ /* 0x002fea0003800000 */
[----:B------:R-:W1:Y:S02]  /*3310*/  SYNCS.PHASECHK.TRANS64.TRYWAIT P0, [R3+URZ], R8 ;  /* 0x00000008030075a7 */ /* 0x000e6400080011ff */
[----:B-1----:R-:W-:Y:S05]  /*3320*/  @!P0 BRA `(.L_x_63) ;  /* 0x0000002c00f48947 */ /* 0x002fea0003800000 */
.L_x_62:
[----:B------:R-:W2:Y:S01]  /*3330*/  LDS R13, [R4+0x88] ;  /* 0x00008800040d7984 */ /* 0x000ea20000000800 */
[----:B------:R-:W-:Y:S01]  /*3340*/  IMAD.MOV.U32 R2, RZ, RZ, 0xffff ;  /* 0x0000ffffff027424 */ /* 0x000fe200078e00ff */
[----:B-1----:R-:W-:Y:S01]  /*3350*/  PRMT R3, R10, 0x654, R3 ;  /* 0x000006540a037816 */ /* 0x002fe20000000003 */
[----:B------:R-:W-:Y:S02]  /*3360*/  IMAD.MOV.U32 R0, RZ, RZ, 0x1 ;  /* 0x00000001ff007424 */ /* 0x000fe400078e00ff */
[C---:B--2---:R-:W-:Y:S01]  /*3370*/  IMAD.SHL.U32 R11, R13.reuse, 0x20, RZ ;  /* 0x000000200d0b7824 */ /* 0x044fe200078e00ff */
[----:B------:R-:W-:Y:S01]  /*3380*/  SHF.L.U32 R2, R2, R13, RZ ;  /* 0x0000000d02027219 */ /* 0x000fe200000006ff */
[----:B------:R-:W-:-:S03]  /*3390*/  VIADD R9, R13, 0x10 ;  /* 0x000000100d097836 */ /* 0x000fc60000000000 */
[----:B------:R1:W-:Y:S01]  /*33a0*/  STS [R4+0x88], R11 ;  /* 0x0000880b04007388 */ /* 0x0003e20000000800 */
[----:B------:R-:W-:Y:S02]  /*33b0*/  MOV R6, 0x50 ;  /* 0x0000005000067802 */ /* 0x000fe40000000f00 */
[----:B------:R-:W-:Y:S02]  /*33c0*/  SHF.L.U32 R9, R0, R9, RZ ;  /* 0x0000000900097219 */ /* 0x000fe400000006ff */
[----:B------:R-:W-:Y:S02]  /*33d0*/  LEA R5, R5, R6, 0x18 ;  /* 0x0000000605057211 */ /* 0x000fe400078ec0ff */
[----:B------:R-:W-:-:S05]  /*33e0*/  LOP3.LUT R2, R9, R2, RZ, 0xfc, !PT ;  /* 0x0000000209027212 */ /* 0x000fca00078efcff */
[----:B------:R1:W-:Y:S01]  /*33f0*/  ATOMS.OR RZ, [R5], R2 ;  /* 0x0000000205ff738c */ /* 0x0003e20003000000 */
[----:B------:R1:W-:Y:S03]  /*3400*/  SYNCS.ARRIVE.TRANS64.RED.A1T0 RZ, [R3+URZ], RZ ;  /* 0x000000ff03ff79a7 */ /* 0x0003e600081004ff */
[----:B------:R1:W-:Y:S01]  /*3410*/  ATOMS.XOR RZ, [R7], R0 ;  /* 0x0000000007ff738c */ /* 0x0003e20003800000 */
[----:B------:R-:W-:Y:S05]  /*3420*/  BRA `(.L_x_61) ;  /* 0x0000000000107947 */ /* 0x000fea0003800000 */
.L_x_54:
[----:B------:R-:W-:Y:S02]  /*3430*/  MOV R3, 0xffffffff ;  /* 0xffffffff00037802 */ /* 0x000fe40000000f00 */
[----:B------:R-:W-:-:S03]  /*3440*/  MOV R2, 0x3470 ;  /* 0x0000347000027802 */ /* 0x000fc60000000f00 */
[----:B------:R1:W-:Y:S04]  /*3450*/  STS [R4+0x88], R3 ;  /* 0x0000880304007388 */ /* 0x0003e80000000800 */
[----:B-1-3--:R-:W-:Y:S05]  /*3460*/  CALL.REL.NOINC `($__internal_1_$__cuda_sm10x_tcgen05_guardrail_trap_phase_invalid_during_alloc) ;  /* 0x0000003000247944 */ /* 0x00afea0003c00000 */
.L_x_61:
[----:B------:R-:W-:Y:S05]  /*3470*/  WARPSYNC.ALL ;  /* 0x0000000000007948 */ /* 0x000fea0003800000 */
[----:B------:R-:W-:Y:S01]  /*3480*/  NOP ;  /* 0x0000000000007918 */ /* 0x000fe20000000000 */
.L_x_53:
[----:B---3--:R-:W3:Y:S08]  /*3490*/  S2UR UR4, SR_CgaCtaId ;  /* 0x00000000000479c3 */ /* 0x008ef00000008800 */
[----:B-12-4-:R-:W-:Y:S01]  /*34a0*/  BAR.SYNC.DEFER_BLOCKING 0x3, 0xa0 ;  /* 0x00c2800000007b1d */ /* 0x016fe20000010000 */
[----:B------:R-:W-:Y:S01]  /*34b0*/  MOV R3, 0x400 ;  /* 0x0000040000037802 */ /* 0x000fe20000000f00 */
[----:B---3--:R-:W-:-:S05]  /*34c0*/  IMAD.U32 R2, RZ, RZ, UR4 ;  /* 0x00000004ff027e24 */ /* 0x008fca000f8e00ff */
[----:B------:R-:W-:-:S05]  /*34d0*/  LEA R3, R2, R3, 0x18 ;  /* 0x0000000302037211 */ /* 0x000fca00078ec0ff */
[----:B------:R1:W2:Y:S01]  /*34e0*/  LDS R71, [R3+0x88] ;  /* 0x0000880003477984 */ /* 0x0002a20000000800 */
[----:B------:R-:W3:Y:S02]  /*34f0*/  SYNCS.PHASECHK.TRANS64.TRYWAIT P0, [R3+URZ+0x60], RZ ;  /* 0x000060ff030075a7 */ /* 0x000ee400080011ff */
[----:B-123--:R-:W-:Y:S05]  /*3500*/  @!P0 BRA `(.L_x_64) ;  /* 0x0000002c00948947 */ /* 0x00efea0003800000 */
.L_x_107:
[----:B------:R-:W2:Y:S01]  /*3510*/  LDS.128 R60, [R3+0x35c10] ;  /* 0x035c1000033c7984 */ /* 0x000ea20000000c00 */
[----:B------:R-:W-:Y:S01]  /*3520*/  HFMA2 R0, -RZ, RZ, 0, 5.9604644775390625e-08 ;  /* 0x00000001ff007431 */ /* 0x000fe200000001ff */
[----:B------:R3:W-:Y:S06]  /*3530*/  MEMBAR.ALL.CTA ;  /* 0x0000000000007992 */ /* 0x0007ec0000008000 */
[----:B---3--:R-:W3:Y:S02]  /*3540*/  FENCE.VIEW.ASYNC.S ;  /* 0x00000000000073c6 */ /* 0x008ee40000000000 */
[----:B---3--:R3:W-:Y:S01]  /*3550*/  SYNCS.ARRIVE.TRANS64.ART0 RZ, [R3+URZ+0x70], R0 ;  /* 0x0000700003ff79a7 */ /* 0x0087e200085000ff */
[----:B--2---:R-:W-:-:S13]  /*3560*/  ISETP.NE.AND P0, PT, R63, 0x1, PT ;  /* 0x000000013f00780c */ /* 0x004fda0003f05270 */
[----:B---3--:R-:W-:Y:S05]  /*3570*/  @P0 BRA `(.L_x_65) ;  /* 0x0000002000dc0947 */ /* 0x008fea0003800000 */
[----:B------:R-:W-:Y:S01]  /*3580*/  R2UR UR5, R74 ;  /* 0x000000004a0572ca */ /* 0x000fe200000e0000 */
[----:B------:R-:W2:Y:S01]  /*3590*/  S2R R66, SR_LANEID ;  /* 0x0000000000427919 */ /* 0x000ea20000000000 */
[----:B------:R-:W-:Y:S01]  /*35a0*/  R2UR UR4, R73 ;  /* 0x00000000490472ca */ /* 0x000fe200000e0000 */
[----:B------:R-:W3:Y:S01]  /*35b0*/  S2UR UR13, SR_CgaCtaId ;  /* 0x00000000000d79c3 */ /* 0x000ee20000008800 */
[----:B------:R-:W-:Y:S01]  /*35c0*/  VIADD R65, R3, 0x58 ;  /* 0x0000005803417836 */ /* 0x000fe20000000000 */
[----:B------:R-:W-:Y:S01]  /*35d0*/  USHF.L.U32 UR7, UR74, 0x7, URZ ;  /* 0x000000074a077899 */ /* 0x000fe200080006ff */
[----:B------:R-:W-:Y:S01]  /*35e0*/  IMAD.MOV.U32 R70, RZ, RZ, 0x1 ;  /* 0x00000001ff467424 */ /* 0x000fe200078e00ff */
[----:B------:R-:W-:Y:S01]  /*35f0*/  MOV R67, RZ ;  /* 0x000000ff00437202 */ /* 0x000fe20000000f00 */
[----:B------:R-:W-:Y:S01]  /*3600*/  IMAD.MOV.U32 R69, RZ, RZ, RZ ;  /* 0x000000ffff457224 */ /* 0x000fe200078e00ff */
[----:B------:R-:W4:Y:S04]  /*3610*/  LDCU.64 UR10, c[0x0][0x348] ;  /* 0x00006900ff0a77ac */ /* 0x000f280008000a00 */
[----:B------:R-:W-:Y:S01]  /*3620*/  ISETP.NE.AND P0, PT, R2, UR5, PT ;  /* 0x0000000502007c0c */ /* 0x000fe2000bf05270 */
[----:B------:R-:W-:-:S02]  /*3630*/  ULOP3.LUT UR12, UR7, 0x80, URZ, 0xc0, !UPT ;  /* 0x00000080070c7892 */ /* 0x000fc4000f8ec0ff */
[----:B------:R-:W-:Y:S01]  /*3640*/  USHF.R.U32.HI UR4, URZ, 0x1, UR4 ;  /* 0x00000001ff047899 */ /* 0x000fe20008011604 */
[----:B------:R-:W-:-:S03]  /*3650*/  ISETP.LT.AND P0, PT, R2, RZ, P0 ;  /* 0x000000ff0200720c */ /* 0x000fc60000701270 */
[----:B------:R-:W-:-:S06]  /*3660*/  UIADD3 UR5, UPT, UPT, UR4, -0x1, URZ ;  /* 0xffffffff04057890 */ /* 0x000fcc000fffe0ff */
[----:B------:R-:W-:-:S04]  /*3670*/  IMAD.U32 R4, RZ, RZ, UR5 ;  /* 0x00000005ff047e24 */ /* 0x000fc8000f8e00ff */
[----:B------:R-:W-:-:S05]  /*3680*/  @!P0 IMAD R4, RZ, RZ, UR4 ;  /* 0x00000004ff048e24 */ /* 0x000fca000f8e02ff */
[----:B------:R-:W-:-:S04]  /*3690*/  IADD3 R4, PT, PT, R4, R4, RZ ;  /* 0x0000000404047210 */ /* 0x000fc80007ffe0ff */
[----:B--234-:R-:W-:-:S07]  /*36a0*/  PRMT R65, R4, 0x654, R65 ;  /* 0x0000065404417816 */ /* 0x01cfce0000000041 */
.L_x_78:
[----:B--2-4-:R-:W2:Y:S01]  /*36b0*/  LDC.64 R8, c[0x0][0x750] ;  /* 0x0001d400ff087b82 */ /* 0x014ea20000000a00 */
[----:B------:R-:W3:Y:S01]  /*36c0*/  LDCU.64 UR4, c[0x0][0x358] ;  /* 0x00006b00ff0477ac */ /* 0x000ee20008000a00 */
[----:B------:R-:W-:-:S05]  /*36d0*/  IMAD.SHL.U32 R5, R60, 0x100, RZ ;  /* 0x000001003c057824 */ /* 0x000fca00078e00ff */
[----:B------:R-:W-:Y:S01]  /*36e0*/  LEA.HI.SX32 R4, R5, R68, 0x1f ;  /* 0x0000004405047211 */ /* 0x000fe200078ffaff */
[----:B------:R-:W4:Y:S01]  /*36f0*/  LDC.64 R6, c[0x0][0x758] ;  /* 0x0001d600ff067b82 */ /* 0x000f220000000a00 */
[----:B--2---:R-:W-:-:S05]  /*3700*/  IMAD.WIDE R8, R62, 0x4, R8 ;  /* 0x000000043e087825 */ /* 0x004fca00078e0208 */
[----:B---3--:R2:W5:Y:S01]  /*3710*/  LDG.E R75, desc[UR4][R8.64] ;  /* 0x00000004084b7981 */ /* 0x008562000c1e1900 */
[----:B----4-:R-:W-:-:S04]  /*3720*/  IMAD.WIDE R10, R4, 0x4, R6 ;  /* 0x00000004040a7825 */ /* 0x010fc800078e0206 */
[----:B------:R-:W-:Y:S01]  /*3730*/  IMAD.U32 R4, R67, -0x80000000, RZ ;  /* 0x8000000043047824 */ /* 0x000fe200078e00ff */
[----:B------:R2:W5:Y:S03]  /*3740*/  LDG.E R63, desc[UR4][R10.64] ;  /* 0x000000040a3f7981 */ /* 0x000566000c1e1900 */
[----:B------:R-:W3:Y:S01]  /*3750*/  SYNCS.PHASECHK.TRANS64.TRYWAIT P0, [R3+URZ+0x50], R4 ;  /* 0x00005004030075a7 */ /* 0x000ee200080011ff */
[----:B------:R-:W-:-:S04]  /*3760*/  LEA.HI R6, R60, R60, RZ, 0x1 ;  /* 0x0000003c3c067211 */ /* 0x000fc800078f08ff */
[----:B------:R-:W-:-:S04]  /*3770*/  LOP3.LUT R5, R6, 0xfffffffe, RZ, 0xc0, !PT ;  /* 0xfffffffe06057812 */ /* 0x000fc800078ec0ff */
[----:B------:R-:W-:-:S04]  /*3780*/  ISETP.NE.AND P1, PT, R60, R5, PT ;  /* 0x000000053c00720c */ /* 0x000fc80003f25270 */
[----:B------:R-:W-:Y:S02]  /*3790*/  ISETP.LT.AND P1, PT, R60, RZ, P1 ;  /* 0x000000ff3c00720c */ /* 0x000fe40000f21270 */
[----:B------:R-:W-:Y:S01]  /*37a0*/  SHF.R.U32.HI R6, RZ, 0x1, R6 ;  /* 0x00000001ff067819 */ /* 0x000fe20000011606 */
[----:B------:R-:W-:-:S03]  /*37b0*/  IMAD.U32 R5, R68, 0x10000, RZ ;  /* 0x0001000044057824 */ /* 0x000fc600078e00ff */
[----:B------:R-:W-:-:S07]  /*37c0*/  IADD3 R76, PT, PT, R6, -0x1, RZ ;  /* 0xffffffff064c7810 */ /* 0x000fce0007ffe0ff */
[----:B------:R-:W-:Y:S01]  /*37d0*/  @!P1 IADD3 R76, PT, PT, R6, RZ, RZ ;  /* 0x000000ff064c9210 */ /* 0x000fe20007ffe0ff */
[----:B--23--:R-:W-:Y:S06]  /*37e0*/  @!P0 BRA `(.L_x_66) ;  /* 0x0000002800f08947 */ /* 0x00cfec0003800000 */
.L_x_109:
[----:B------:R-:W-:Y:S01]  /*37f0*/  IMAD.MOV.U32 R64, RZ, RZ, R62 ;  /* 0x000000ffff407224 */ /* 0x000fe200078e003e */
[----:B------:R-:W-:Y:S01]  /*3800*/  LOP3.LUT R62, R5, 0xe00000, RZ, 0xc0, !PT ;  /* 0x00e00000053e7812 */ /* 0x000fe200078ec0ff */
[----:B------:R-:W-:Y:S01]  /*3810*/  IMAD.SHL.U32 R77, R61, 0x100, RZ ;  /* 0x000001003d4d7824 */ /* 0x000fe200078e00ff */
[----:B------:R-:W-:Y:S01]  /*3820*/  ISETP.NE.AND P4, PT, R67, RZ, PT ;  /* 0x000000ff4300720c */ /* 0x000fe20003f85270 */
[----:B------:R-:W-:Y:S01]  /*3830*/  IMAD.MOV.U32 R82, RZ, RZ, R67 ;  /* 0x000000ffff527224 */ /* 0x000fe200078e0043 */
[----:B------:R-:W-:Y:S01]  /*3840*/  CS2R R80, SRZ ;  /* 0x0000000000507805 */ /* 0x000fe2000001ff00 */
[----:B------:R-:W-:Y:S01]  /*3850*/  IMAD.IADD R62, R71, 0x1, R62 ;  /* 0x00000001473e7824 */ /* 0x000fe200078e023e */
[----:B------:R-:W-:Y:S02]  /*3860*/  CS2R R78, SRZ ;  /* 0x00000000004e7805 */ /* 0x000fe4000001ff00 */
[----:B------:R-:W-:Y:S01]  /*3870*/  LEA R76, R76, UR12, 0x8 ;  /* 0x0000000c4c4c7c11 */ /* 0x000fe2000f8e40ff */
[----:B------:R-:W-:-:S07]  /*3880*/  IMAD R62, R67, 0xd0, R62 ;  /* 0x000000d0433e7824 */ /* 0x000fce00078e023e */
.L_x_73:
[----:B------:R-:W-:Y:S01]  /*3890*/  IADD3 R60, PT, PT, R80, 0x3, RZ ;  /* 0x00000003503c7810 */ /* 0x000fe20007ffe0ff */
[----:B------:R-:W-:Y:S05]  /*38a0*/  WARPSYNC.ALL ;  /* 0x0000000000007948 */ /* 0x000fea0003800000 */
[----:B------:R-:W-:Y:S01]  /*38b0*/  NOP ;  /* 0x0000000000007918 */ /* 0x000fe20000000000 */
[----:B------:R-:W-:Y:S01]  /*38c0*/  SEL R83, R60, R79, !P4 ;  /* 0x0000004f3c537207 */ /* 0x000fe20006000000 */
[----:B------:R-:W-:Y:S01]  /*38d0*/  BSSY.RECONVERGENT B0, `(.L_x_67) ;  /* 0x0000073000007945 */ /* 0x000fe20003800200 */
[----:B------:R-:W-:Y:S02]  /*38e0*/  LEA R5, R68, R3, 0x7 ;  /* 0x0000000344057211 */ /* 0x000fe400078e38ff */
[----:B------:R-:W-:Y:S02]  /*38f0*/  SHF.L.U32 R83, R83, 0x6, RZ ;  /* 0x0000000653537819 */ /* 0x000fe400000006ff */
[----:B--2---:R-:W-:Y:S02]  /*3900*/  IADD3 R8, PT, PT, R5, 0x440, RZ ;  /* 0x0000044005087810 */ /* 0x004fe40007ffe0ff */
[----:B------:R-:W-:Y:S02]  /*3910*/  IADD3 R6, PT, PT, R83, R62, RZ ;  /* 0x0000003e53067210 */ /* 0x000fe40007ffe0ff */
[C---:B------:R-:W-:Y:S02]  /*3920*/  IADD3 R4, PT, PT, R5.reuse, 0x460, RZ ;  /* 0x0000046005047810 */ /* 0x040fe40007ffe0ff */
[----:B------:R-:W-:Y:S02]  /*3930*/  R2UR UR4, R6 ;  /* 0x00000000060472ca */ /* 0x000fe400000e0000 */
[C---:B--2---:R-:W-:Y:S02]  /*3940*/  IADD3 R7, PT, PT, R5.reuse, 0x470, RZ ;  /* 0x0000047005077810 */ /* 0x044fe40007ffe0ff */
[----:B------:R-:W-:Y:S02]  /*3950*/  SHF.R.U32.HI R97, RZ, 0x3, R8 ;  /* 0x00000003ff617819 */ /* 0x000fe40000011608 */
[----:B------:R-:W-:Y:S02]  /*3960*/  SHF.R.U32.HI R99, RZ, 0x3, R4 ;  /* 0x00000003ff637819 */ /* 0x000fe40000011604 */
[----:B------:R-:W-:Y:S02]  /*3970*/  SHF.R.U32.HI R84, RZ, 0x3, R7 ;  /* 0x00000003ff547819 */ /* 0x000fe40000011607 */
[C---:B------:R-:W-:Y:S02]  /*3980*/  IADD3 R9, PT, PT, R5.reuse, 0x450, RZ ;  /* 0x0000045005097810 */ /* 0x040fe40007ffe0ff */
[----:B------:R-:W-:Y:S01]  /*3990*/  LOP3.LUT R97, R8, 0x70, R97, 0x78, !PT ;  /* 0x0000007008617812 */ /* 0x000fe200078e7861 */
[----:B------:R-:W2:Y:S01]  /*39a0*/  LDTM.x32 R28, tmem[UR4+0x20] ;  /* 0x00002004001c79ee */ /* 0x000ea200082c0000 */
[----:B------:R-:W-:Y:S02]  /*39b0*/  R2UR UR4, R6 ;  /* 0x00000000060472ca */ /* 0x000fe400000e0000 */
[----:B------:R-:W-:Y:S02]  /*39c0*/  IADD3 R8, PT, PT, R5, 0x400, RZ ;  /* 0x0000040005087810 */ /* 0x000fe40007ffe0ff */
[----:B------:R-:W-:Y:S02]  /*39d0*/  SHF.R.U32.HI R98, RZ, 0x3, R9 ;  /* 0x00000003ff627819 */ /* 0x000fe40000011609 */
[----:B------:R-:W-:Y:S02]  /*39e0*/  SHF.R.U32.HI R85, RZ, 0x3, R8 ;  /* 0x00000003ff557819 */ /* 0x000fe40000011608 */
[----:B------:R-:W-:Y:S02]  /*39f0*/  LOP3.LUT R98, R9, 0x70, R98, 0x78, !PT ;  /* 0x0000007009627812 */ /* 0x000fe400078e7862 */
[----:B------:R-:W-:Y:S02]  /*3a00*/  LOP3.LUT R85, R8, 0x70, R85, 0x78, !PT ;  /* 0x0000007008557812 */ /* 0x000fe400078e7855 */
[----:B------:R-:W-:Y:S02]  /*3a10*/  LOP3.LUT R99, R4, 0x70, R99, 0x78, !PT ;  /* 0x0000007004637812 */ /* 0x000fe400078e7863 */
[----:B------:R-:W-:Y:S02]  /*3a20*/  IADD3 R4, PT, PT, R5, 0x420, RZ ;  /* 0x0000042005047810 */ /* 0x000fe40007ffe0ff */
[----:B------:R-:W-:Y:S02]  /*3a30*/  LOP3.LUT R84, R7, 0x70, R84, 0x78, !PT ;  /* 0x0000007007547812 */ /* 0x000fe400078e7854 */
[C---:B------:R-:W-:Y:S02]  /*3a40*/  IADD3 R7, PT, PT, R5.reuse, 0x410, RZ ;  /* 0x0000041005077810 */ /* 0x040fe40007ffe0ff */
[----:B------:R-:W-:Y:S02]  /*3a50*/  IADD3 R5, PT, PT, R5, 0x430, RZ ;  /* 0x0000043005057810 */ /* 0x000fe40007ffe0ff */
[----:B------:R-:W-:Y:S01]  /*3a60*/  SHF.R.U32.HI R86, RZ, 0x3, R7 ;  /* 0x00000003ff567819 */ /* 0x000fe20000011607 */
[C---:B--2--5:R-:W-:Y:S01]  /*3a70*/  FMUL R89, R75.reuse, R28 ;  /* 0x0000001c4b597220 */ /* 0x064fe20000400000 */
[----:B------:R-:W-:Y:S01]  /*3a80*/  SHF.R.U32.HI R87, RZ, 0x3, R4 ;  /* 0x00000003ff577819 */ /* 0x000fe20000011604 */
[C---:B------:R-:W-:Y:S01]  /*3a90*/  FMUL R90, R75.reuse, R29 ;  /* 0x0000001d4b5a7220 */ /* 0x040fe20000400000 */
[----:B------:R-:W-:Y:S01]  /*3aa0*/  SHF.R.U32.HI R88, RZ, 0x3, R5 ;  /* 0x00000003ff587819 */ /* 0x000fe20000011605 */
[----:B------:R-:W-:Y:S01]  /*3ab0*/  FMUL R91, R75, R30 ;  /* 0x0000001e4b5b7220 */ /* 0x000fe20000400000 */
[----:B------:R-:W-:Y:S01]  /*3ac0*/  LOP3.LUT R86, R7, 0x70, R86, 0x78, !PT ;  /* 0x0000007007567812 */ /* 0x000fe200078e7856 */
[C---:B------:R-:W-:Y:S01]  /*3ad0*/  FMUL R92, R75.reuse, R31 ;  /* 0x0000001f4b5c7220 */ /* 0x040fe20000400000 */
[----:B------:R-:W-:Y:S01]  /*3ae0*/  LOP3.LUT R87, R4, 0x70, R87, 0x78, !PT ;  /* 0x0000007004577812 */ /* 0x000fe200078e7857 */
[----:B------:R-:W-:Y:S01]  /*3af0*/  FMUL R93, R75, R32 ;  /* 0x000000204b5d7220 */ /* 0x000fe20000400000 */
[----:B------:R-:W-:Y:S01]  /*3b00*/  LOP3.LUT R88, R5, 0x70, R88, 0x78, !PT ;  /* 0x0000007005587812 */ /* 0x000fe200078e7858 */
[C---:B------:R-:W-:Y:S01]  /*3b10*/  FMUL R94, R75.reuse, R33 ;  /* 0x000000214b5e7220 */ /* 0x040fe20000400000 */
[C---:B------:R-:W-:Y:S01]  /*3b20*/  FMUL R95, R75.reuse, R34 ;  /* 0x000000224b5f7220 */ /* 0x040fe20000400000 */
[C---:B------:R-:W-:Y:S01]  /*3b30*/  FMUL R96, R75.reuse, R35 ;  /* 0x000000234b607220 */ /* 0x040fe20000400000 */
[----:B------:R-:W-:Y:S01]  /*3b40*/  ISETP.NE.AND P0, PT, R78, RZ, PT ;  /* 0x000000ff4e00720c */ /* 0x000fe20003f05270 */
[----:B------:R-:W2:Y:S01]  /*3b50*/  LDTM.x32 R4, tmem[UR4] ;  /* 0x00000004000479ee */ /* 0x000ea200082c0000 */
[C---:B------:R-:W-:Y:S01]  /*3b60*/  FMUL R36, R75.reuse, R36 ;  /* 0x000000244b247220 */ /* 0x040fe20000400000 */
        /* <DEDUP_REMOVED lines=22> */
[C---:B--2---:R-:W-:Y:S01]  /*3cd0*/  FMUL R104, R75.reuse, R8 ;  /* 0x000000084b687220 */ /* 0x044fe20000400000 */
        /* <DEDUP_REMOVED lines=9> */
[----:B------:R-:W-:Y:S01]  /*3d70*/  F2FP.BF16.F32.PACK_AB R8, R90, R89 ;  /* 0x000000595a08723e */ /* 0x000fe200000010ff */
        /* <DEDUP_REMOVED lines=10> */
[----:B------:R-:W-:Y:S01]  /*3e20*/  FMUL R116, R75, R20 ;  /* 0x000000144b747220 */ /* 0x000fe20000400000 */
        /* <DEDUP_REMOVED lines=22> */
[----:B------:R-:W-:Y:S01]  /*3f90*/  FMUL R35, R75, R35 ;  /* 0x000000234b237220 */ /* 0x000fe20000400000 */
[----:B------:R-:W-:Y:S06]  /*3fa0*/  @P0 BRA `(.L_x_68) ;  /* 0x0000000000140947 */ /* 0x000fec0003800000 */
[----:B------:R-:W-:Y:S01]  /*3fb0*/  ELECT P0, URZ, PT ;  /* 0x0000000000ff782f */ /* 0x000fe20003800000 */
[----:B------:R-:W-:Y:S01]  /*3fc0*/  NOP ;  /* 0x0000000000007918 */ /* 0x000fe20000000000 */
[----:B------:R-:W-:Y:S11]  /*3fd0*/  LOP3.LUT R67, R67, 0x1, RZ, 0x3c, !PT ;  /* 0x0000000143437812 */ /* 0x000ff600078e3cff */
[----:B------:R-:W-:Y:S04]  /*3fe0*/  @P0 IMAD.MOV.U32 R4, RZ, RZ, 0x1 ;  /* 0x00000001ff040424 */ /* 0x000fe800078e00ff */
[----:B------:R2:W-:Y:S03]  /*3ff0*/  @P0 SYNCS.ARRIVE.TRANS64.RED.ART0 RZ, [R65+URZ], R4 ;  /* 0x0000000441ff09a7 */ /* 0x0005e600085004ff */
.L_x_68:
[----:B------:R-:W-:Y:S05]  /*4000*/  BSYNC.RECONVERGENT B0 ;  /* 0x0000000000007941 */ /* 0x000fea0003800200 */
.L_x_67:
[----:B------:R-:W-:Y:S01]  /*4010*/  F2FP.BF16.F32.PACK_AB R20, R53, R52 ;  /* 0x000000343514723e */ /* 0x000fe200000010ff */
[----:B------:R3:W-:Y:S01]  /*4020*/  STS.128 [R97], R8 ;  /* 0x0000000861007388 */ /* 0x0007e20000000c00 */
[----:B------:R-:W-:Y:S02]  /*4030*/  F2FP.BF16.F32.PACK_AB R21, R55, R54 ;  /* 0x000000363715723e */ /* 0x000fe400000010ff */
[----:B------:R-:W-:Y:S01]  /*4040*/  F2FP.BF16.F32.PACK_AB R22, R57, R56 ;  /* 0x000000383916723e */ /* 0x000fe200000010ff */
[----:B------:R4:W-:Y:S01]  /*4050*/  STS.128 [R98], R12 ;  /* 0x0000000c62007388 */ /* 0x0009e20000000c00 */
[----:B------:R-:W-:Y:S02]  /*4060*/  F2FP.BF16.F32.PACK_AB R23, R59, R58 ;  /* 0x0000003a3b17723e */ /* 0x000fe400000010ff */
[----:B--2---:R-:W-:Y:S01]  /*4070*/  F2FP.BF16.F32.PACK_AB R4, R101, R100 ;  /* 0x000000646504723e */ /* 0x004fe200000010ff */
[----:B------:R2:W-:Y:S01]  /*4080*/  STS.128 [R99], R16 ;  /* 0x0000001063007388 */ /* 0x0005e20000000c00 */
[----:B------:R-:W-:Y:S02]  /*4090*/  F2FP.BF16.F32.PACK_AB R5, R103, R102 ;  /* 0x000000666705723e */ /* 0x000fe400000010ff */
[----:B------:R-:W-:Y:S01]  /*40a0*/  F2FP.BF16.F32.PACK_AB R6, R105, R104 ;  /* 0x000000686906723e */ /* 0x000fe200000010ff */
[----:B------:R1:W-:Y:S01]  /*40b0*/  STS.128 [R84], R20 ;  /* 0x0000001454007388 */ /* 0x0003e20000000c00 */
[----:B------:R-:W-:Y:S02]  /*40c0*/  F2FP.BF16.F32.PACK_AB R7, R107, R106 ;  /* 0x0000006a6b07723e */ /* 0x000fe400000010ff */
[----:B------:R-:W-:Y:S02]  /*40d0*/  ISETP.NE.AND P2, PT, R72, RZ, PT ;  /* 0x000000ff4800720c */ /* 0x000fe40003f45270 */
[C---:B------:R-:W-:Y:S01]  /*40e0*/  ISETP.GE.U32.AND P3, PT, R78.reuse, 0x6, PT ;  /* 0x000000064e00780c */ /* 0x040fe20003f66070 */
[----:B------:R1:W-:Y:S01]  /*40f0*/  STS.128 [R85], R4 ;  /* 0x0000000455007388 */ /* 0x0003e20000000c00 */
[----:B------:R-:W-:Y:S01]  /*4100*/  VIADD R78, R78, 0x2 ;  /* 0x000000024e4e7836 */ /* 0x000fe20000000000 */
[----:B---3--:R-:W-:Y:S02]  /*4110*/  F2FP.BF16.F32.PACK_AB R8, R109, R108 ;  /* 0x0000006c6d08723e */ /* 0x008fe400000010ff */
[----:B------:R-:W-:Y:S02]  /*4120*/  F2FP.BF16.F32.PACK_AB R9, R111, R110 ;  /* 0x0000006e6f09723e */ /* 0x000fe400000010ff */
[----:B------:R-:W-:Y:S02]  /*4130*/  F2FP.BF16.F32.PACK_AB R10, R113, R112 ;  /* 0x00000070710a723e */ /* 0x000fe400000010ff */
[----:B------:R-:W-:Y:S02]  /*4140*/  F2FP.BF16.F32.PACK_AB R11, R115, R114 ;  /* 0x00000072730b723e */ /* 0x000fe400000010ff */
[----:B----4-:R-:W-:Y:S02]  /*4150*/  F2FP.BF16.F32.PACK_AB R12, R117, R116 ;  /* 0x00000074750c723e */ /* 0x010fe400000010ff */
[----:B------:R-:W-:Y:S01]  /*4160*/  F2FP.BF16.F32.PACK_AB R13, R119, R118 ;  /* 0x00000076770d723e */ /* 0x000fe200000010ff */
[----:B------:R1:W-:Y:S01]  /*4170*/  STS.128 [R86], R8 ;  /* 0x0000000856007388 */ /* 0x0003e20000000c00 */
[----:B------:R-:W-:Y:S02]  /*4180*/  F2FP.BF16.F32.PACK_AB R14, R25, R24 ;  /* 0x00000018190e723e */ /* 0x000fe400000010ff */
[----:B------:R-:W-:Y:S02]  /*4190*/  F2FP.BF16.F32.PACK_AB R15, R27, R26 ;  /* 0x0000001a1b0f723e */ /* 0x000fe400000010ff */
[----:B--2---:R-:W-:Y:S02]  /*41a0*/  F2FP.BF16.F32.PACK_AB R16, R29, R28 ;  /* 0x0000001c1d10723e */ /* 0x004fe400000010ff */
[----:B------:R-:W-:Y:S01]  /*41b0*/  F2FP.BF16.F32.PACK_AB R17, R31, R30 ;  /* 0x0000001e1f11723e */ /* 0x000fe200000010ff */
[----:B------:R1:W-:Y:S01]  /*41c0*/  STS.128 [R87], R12 ;  /* 0x0000000c57007388 */ /* 0x0003e20000000c00 */
[----:B------:R-:W-:Y:S02]  /*41d0*/  F2FP.BF16.F32.PACK_AB R18, R33, R32 ;  /* 0x000000202112723e */ /* 0x000fe400000010ff */
[----:B------:R-:W-:Y:S05]  /*41e0*/  F2FP.BF16.F32.PACK_AB R19, R35, R34 ;  /* 0x000000222313723e */ /* 0x000fea00000010ff */
[----:B------:R1:W-:Y:S01]  /*41f0*/  STS.128 [R88], R16 ;  /* 0x0000001058007388 */ /* 0x0003e20000000c00 */
[----:B------:R2:W-:Y:S06]  /*4200*/  MEMBAR.ALL.CTA ;  /* 0x0000000000007992 */ /* 0x0005ec0000008000 */
[----:B--2---:R-:W2:Y:S02]  /*4210*/  FENCE.VIEW.ASYNC.S ;  /* 0x00000000000073c6 */ /* 0x004ea40000000000 */
[----:B--2---:R-:W-:Y:S06]  /*4220*/  BAR.SYNC.DEFER_BLOCKING 0x2, 0x80 ;  /* 0x0082000000007b1d */ /* 0x004fec0000010000 */
[----:B------:R-:W-:Y:S05]  /*4230*/  @P2 BRA `(.L_x_69) ;  /* 0x0000000000482947 */ /* 0x000fea0003800000 */
[----:B------:R-:W-:Y:S01]  /*4240*/  PLOP3.LUT P0, PT, PT, PT, PT, 0x80, 0x8 ;  /* 0x000000000008781c */ /* 0x000fe20003f0f070 */
[----:B------:R-:W-:Y:S01]  /*4250*/  UIADD3 UR8, UP0, UPT, UR10, 0x240, URZ ;  /* 0x000002400a087890 */ /* 0x000fe2000ff1e0ff */
[----:B------:R-:W-:Y:S01]  /*4260*/  IMAD.IADD R83, R77, 0x1, R83 ;  /* 0x000000014d537824 */ /* 0x000fe200078e0253 */
[----:B-1----:R-:W-:Y:S02]  /*4270*/  IADD3 R4, PT, PT, R3, 0x400, RZ ;  /* 0x0000040003047810 */ /* 0x002fe40007ffe0ff */
[----:B------:R-:W-:Y:S11]  /*4280*/  UIADD3.X UR9, UPT, UPT, URZ, UR11, URZ, UP0, !UPT ;  /* 0x0000000bff097290 */ /* 0x000ff600087fe4ff */
[----:B------:R-:W-:Y:S01]  /*4290*/  @!UPT UIADD3 URZ, UPT, UPT, URZ, URZ, URZ ;  /* 0x000000fffffff290 */ /* 0x000fe2000fffe0ff */
.L_x_70:
[----:B------:R-:W-:Y:S02]  /*42a0*/  PLOP3.LUT P1, PT, P1, P0, PT, 0xf2, 0x2f ;  /* 0x00000000002f781c */ /* 0x000fe40000f21e72 */
[----:B------:R-:W-:Y:S08]  /*42b0*/  @P0 R2UR P1, UR6, R76 ;  /* 0x000000004c0602ca */ /* 0x000ff00000020000 */
[----:B------:R-:W-:Y:S02]  /*42c0*/  PLOP3.LUT P1, PT, P1, P0, PT, 0xf2, 0x2f ;  /* 0x00000000002f781c */ /* 0x000fe40000f21e72 */
[----:B------:R-:W-:Y:S08]  /*42d0*/  @P0 R2UR.OR P1, UR5, R83 ;  /* 0x00000000530502ca */ /* 0x000ff00000120000 */
[----:B------:R-:W-:Y:S02]  /*42e0*/  PLOP3.LUT P1, PT, P1, P0, PT, 0xf2, 0x2f ;  /* 0x00000000002f781c */ /* 0x000fe40000f21e72 */
[----:B------:R-:W-:Y:S08]  /*42f0*/  @P0 R2UR.OR P1, UR4, R4 ;  /* 0x00000000040402ca */ /* 0x000ff00000120000 */
[----:B------:R-:W-:Y:S02]  /*4300*/  @P0 PLOP3.LUT P0, PT, P1, PT, PT, 0x80, 0x8 ;  /* 0x000000000008081c */ /* 0x000fe40000f0f070 */
[----:B------:R-:W-:Y:S03]  /*4310*/  PLOP3.LUT P1, PT, PT, PT, PT, 0x80, 0x8 ;  /* 0x000000000008781c */ /* 0x000fe60003f2f070 */
[----:B------:R1:W-:Y:S08]  /*4320*/  UTMASTG.2D [UR4], [UR8], desc[URZ] ;  /* 0x0000ff04080073b5 */ /* 0x0003f00008009000 */
[----:B-1----:R-:W-:Y:S05]  /*4330*/  @P0 BRA.U.ANY `(.L_x_70) ;  /* 0xfffffffd00d80947 */ /* 0x002fea000393ffff */
[----:B------:R0:W-:Y:S01]  /*4340*/  UTMACMDFLUSH ;  /* 0x00000000000079b7 */ /* 0x0001e20000000000 */
[----:B------:R-:W-:Y:S04]  /*4350*/  DEPBAR.LE SB0, 0x0 ;  /* 0x000080000000791a */ /* 0x000fe80000000000 */
.L_x_69:
[----:B------:R-:W-:Y:S01]  /*4360*/  BAR.SYNC.DEFER_BLOCKING 0x2, 0x80 ;  /* 0x0082000000007b1d */ /* 0x000fe20000010000 */
[----:B-1----:R-:W-:Y:S01]  /*4370*/  FMUL R5, R34, -1.4426950216293334961 ;  /* 0xbfb8aa3b22057820 */ /* 0x002fe20000400000 */
[----:B------:R-:W-:Y:S01]  /*4380*/  FMUL R4, R35, -1.4426950216293334961 ;  /* 0xbfb8aa3b23047820 */ /* 0x000fe20000400000 */
[----:B------:R-:W-:Y:S01]  /*4390*/  FMUL R6, R33, -1.4426950216293334961 ;  /* 0xbfb8aa3b21067820 */ /* 0x000fe20000400000 */
[----:B------:R-:W-:Y:S01]  /*43a0*/  FMUL R7, R32, -1.4426950216293334961 ;  /* 0xbfb8aa3b20077820 */ /* 0x000fe20000400000 */
[----:B------:R-:W-:Y:S01]  /*43b0*/  FMUL R15, R24, -1.4426950216293334961 ;  /* 0xbfb8aa3b180f7820 */ /* 0x000fe20000400000 */
[----:B------:R-:W-:Y:S01]  /*43c0*/  FMUL R11, R28, -1.4426950216293334961 ;  /* 0xbfb8aa3b1c0b7820 */ /* 0x000fe20000400000 */
[----:B------:R-:W-:Y:S01]  /*43d0*/  MUFU.EX2 R5, R5 ;  /* 0x0000000500057308 */ /* 0x000fe20000000800 */
[----:B------:R-:W-:Y:S01]  /*43e0*/  FMUL R14, R25, -1.4426950216293334961 ;  /* 0xbfb8aa3b190e7820 */ /* 0x000fe20000400000 */
[----:B------:R-:W-:Y:S01]  /*43f0*/  FMUL R8, R31, -1.4426950216293334961 ;  /* 0xbfb8aa3b1f087820 */ /* 0x000fe20000400000 */
[----:B------:R-:W-:Y:S01]  /*4400*/  FMUL R10, R29, -1.4426950216293334961 ;  /* 0xbfb8aa3b1d0a7820 */ /* 0x000fe20000400000 */
[----:B------:R-:W-:Y:S01]  /*4410*/  FMUL R13, R26, -1.4426950216293334961 ;  /* 0xbfb8aa3b1a0d7820 */ /* 0x000fe20000400000 */
[----:B------:R-:W-:Y:S01]  /*4420*/  FMUL R12, R27, -1.4426950216293334961 ;  /* 0xbfb8aa3b1b0c7820 */ /* 0x000fe20000400000 */
[----:B------:R-:W-:Y:S01]  /*4430*/  LEA R127, R68, R3, 0x6 ;  /* 0x00000003447f7211 */ /* 0x000fe200078e30ff */
[----:B------:R-:W-:Y:S03]  /*4440*/  FMUL R9, R30, -1.4426950216293334961 ;  /* 0xbfb8aa3b1e097820 */ /* 0x000fe60000400000 */
[----:B------:R-:W-:Y:S01]  /*4450*/  MUFU.EX2 R4, R4 ;  /* 0x0000000400047308 */ /* 0x000fe20000000800 */
[----:B------:R-:W-:Y:S01]  /*4460*/  FMUL R16, R119, -1.4426950216293334961 ;  /* 0xbfb8aa3b77107820 */ /* 0x000fe20000400000 */
[C---:B------:R-:W-:Y:S01]  /*4470*/  IADD3 R129, PT, PT, R127.reuse, 0x4410, RZ ;  /* 0x000044107f817810 */ /* 0x040fe20007ffe0ff */
[----:B------:R-:W-:Y:S01]  /*4480*/  FMUL R99, R106, -1.4426950216293334961 ;  /* 0xbfb8aa3b6a637820 */ /* 0x000fe20000400000 */
[----:B------:R-:W-:Y:S01]  /*4490*/  IADD3 R128, PT, PT, R127, 0x4420, RZ ;  /* 0x000044207f807810 */ /* 0x000fe20007ffe0ff */
[----:B------:R-:W-:Y:S01]  /*44a0*/  FMUL R120, R107, -1.4426950216293334961 ;  /* 0xbfb8aa3b6b787820 */ /* 0x000fe20000400000 */
[----:B------:R-:W-:Y:S01]  /*44b0*/  FMUL R121, R104, -1.4426950216293334961 ;  /* 0xbfb8aa3b68797820 */ /* 0x000fe20000400000 */
[----:B------:R-:W-:Y:S03]  /*44c0*/  FMUL R122, R105, -1.4426950216293334961 ;  /* 0xbfb8aa3b697a7820 */ /* 0x000fe60000400000 */
[----:B------:R-:W-:Y:S01]  /*44d0*/  MUFU.EX2 R6, R6 ;  /* 0x0000000600067308 */ /* 0x000fe20000000800 */
[----:B------:R-:W-:Y:S01]  /*44e0*/  FMUL R98, R102, -1.4426950216293334961 ;  /* 0xbfb8aa3b66627820 */ /* 0x000fe20000400000 */
[----:B------:R-:W-:Y:S01]  /*44f0*/  FMUL R97, R103, -1.4426950216293334961 ;  /* 0xbfb8aa3b67617820 */ /* 0x000fe20000400000 */
[----:B------:R-:W-:Y:S01]  /*4500*/  FMUL R22, R100, -1.4426950216293334961 ;  /* 0xbfb8aa3b64167820 */ /* 0x000fe20000400000 */
[----:B------:R-:W-:Y:S01]  /*4510*/  FMUL R21, R101, -1.4426950216293334961 ;  /* 0xbfb8aa3b65157820 */ /* 0x000fe20000400000 */
        /* <DEDUP_REMOVED lines=12> */
[----:B------:R-:W-:Y:S09]  /*45e0*/  FMUL R88, R111, -1.4426950216293334961 ;  /* 0xbfb8aa3b6f587820 */ /* 0x000ff20000400000 */
[----:B------:R-:W-:Y:S10]  /*45f0*/  MUFU.EX2 R83, R83 ;  /* 0x0000005300537308 */ /* 0x000ff40000000800 */
        /* <DEDUP_REMOVED lines=25> */
[----:B------:R-:W1:Y:S02]  /*4790*/  MUFU.EX2 R19, R19 ;  /* 0x0000001300137308 */ /* 0x000e640000000800 */
[----:B-1----:R-:W-:Y:S01]  /*47a0*/  FADD R19, R19, 1 ;  /* 0x3f80000013137421 */ /* 0x002fe20000000000 */
[----:B------:R-:W-:Y:S01]  /*47b0*/  FADD R22, R22, 1 ;  /* 0x3f80000016167421 */ /* 0x000fe20000000000 */
[----:B------:R-:W-:Y:S01]  /*47c0*/  FADD R21, R21, 1 ;  /* 0x3f80000015157421 */ /* 0x000fe20000000000 */
[----:B------:R-:W-:Y:S01]  /*47d0*/  FADD R20, R20, 1 ;  /* 0x3f80000014147421 */ /* 0x000fe20000000000 */
[----:B------:R-:W-:Y:S04]  /*47e0*/  FADD R7, R7, 1 ;  /* 0x3f80000007077421 */ /* 0x000fe80000000000 */
[----:B------:R-:W1:Y:S01]  /*47f0*/  MUFU.RCP R125, R22 ;  /* 0x00000016007d7308 */ /* 0x000e620000001000 */
[----:B------:R-:W-:Y:S01]  /*4800*/  FADD R124, R97, 1 ;  /* 0x3f800000617c7421 */ /* 0x000fe20000000000 */
[----:B------:R-:W-:Y:S01]  /*4810*/  FADD R14, R14, 1 ;  /* 0x3f8000000e0e7421 */ /* 0x000fe20000000000 */
[----:B------:R-:W-:Y:S01]  /*4820*/  FADD R10, R10, 1 ;  /* 0x3f8000000a0a7421 */ /* 0x000fe20000000000 */
[----:B------:R-:W-:Y:S01]  /*4830*/  FADD R5, R5, 1 ;  /* 0x3f80000005057421 */ /* 0x000fe20000000000 */
[----:B------:R-:W-:Y:S01]  /*4840*/  FADD R4, R4, 1 ;  /* 0x3f80000004047421 */ /* 0x000fe20000000000 */
[----:B------:R-:W-:Y:S01]  /*4850*/  FADD R6, R6, 1 ;  /* 0x3f80000006067421 */ /* 0x000fe20000000000 */
[----:B------:R-:W-:Y:S03]  /*4860*/  FADD R123, R98, 1 ;  /* 0x3f800000627b7421 */ /* 0x000fe60000000000 */
[----:B------:R-:W2:Y:S01]  /*4870*/  MUFU.RCP R7, R7 ;  /* 0x0000000700077308 */ /* 0x000ea20000001000 */
[----:B------:R-:W-:Y:S01]  /*4880*/  FADD R98, R18, 1 ;  /* 0x3f80000012627421 */ /* 0x000fe20000000000 */
[----:B------:R-:W-:Y:S01]  /*4890*/  FADD R18, R16, 1 ;  /* 0x3f80000010127421 */ /* 0x000fe20000000000 */
[----:B------:R-:W-:Y:S01]  /*48a0*/  FADD R15, R15, 1 ;  /* 0x3f8000000f0f7421 */ /* 0x000fe20000000000 */
[----:B------:R-:W-:Y:S01]  /*48b0*/  FADD R11, R11, 1 ;  /* 0x3f8000000b0b7421 */ /* 0x000fe20000000000 */
[----:B------:R-:W-:Y:S01]  /*48c0*/  FADD R23, R23, 1 ;  /* 0x3f80000017177421 */ /* 0x000fe20000000000 */
[----:B------:R-:W-:Y:S01]  /*48d0*/  FADD R8, R8, 1 ;  /* 0x3f80000008087421 */ /* 0x000fe20000000000 */
[----:B------:R-:W-:Y:S03]  /*48e0*/  FADD R17, R17, 1 ;  /* 0x3f80000011117421 */ /* 0x000fe60000000000 */
[----:B------:R-:W3:Y:S01]  /*48f0*/  MUFU.RCP R5, R5 ;  /* 0x0000000500057308 */ /* 0x000ee20000001000 */
[----:B-1----:R-:W-:Y:S01]  /*4900*/  FMUL R100, R100, R125 ;  /* 0x0000007d64647220 */ /* 0x002fe20000400000 */
[----:B------:R-:W-:Y:S01]  /*4910*/  FADD R13, R13, 1 ;  /* 0x3f8000000d0d7421 */ /* 0x000fe20000000000 */
[----:B------:R-:W-:Y:S01]  /*4920*/  FADD R9, R9, 1 ;  /* 0x3f80000009097421 */ /* 0x000fe20000000000 */
[----:B------:R-:W-:Y:S01]  /*4930*/  FADD R12, R12, 1 ;  /* 0x3f8000000c0c7421 */ /* 0x000fe20000000000 */
[----:B------:R-:W-:Y:S01]  /*4940*/  FMUL R100, R89, R100 ;  /* 0x0000006459647220 */ /* 0x000fe20000400000 */
[----:B------:R-:W-:Y:S01]  /*4950*/  FADD R83, R83, 1 ;  /* 0x3f80000053537421 */ /* 0x000fe20000000000 */
[----:B------:R-:W-:Y:S03]  /*4960*/  FADD R84, R84, 1 ;  /* 0x3f80000054547421 */ /* 0x000fe60000000000 */
[----:B------:R-:W1:Y:S01]  /*4970*/  MUFU.RCP R4, R4 ;  /* 0x0000000400047308 */ /* 0x000e620000001000 */
[----:B--2---:R-:W-:Y:S01]  /*4980*/  FMUL R7, R32, R7 ;  /* 0x0000000720077220 */ /* 0x004fe20000400000 */
[----:B------:R-:W-:Y:S01]  /*4990*/  FMUL R100, R63, R100 ;  /* 0x000000643f647220 */ /* 0x000fe20000400000 */
[----:B------:R-:W-:Y:S01]  /*49a0*/  FADD R86, R86, 1 ;  /* 0x3f80000056567421 */ /* 0x000fe20000000000 */
[----:B------:R-:W-:Y:S01]  /*49b0*/  FADD R85, R85, 1 ;  /* 0x3f80000055557421 */ /* 0x000fe20000000000 */
[----:B------:R-:W-:Y:S01]  /*49c0*/  FMUL R56, R56, R7 ;  /* 0x0000000738387220 */ /* 0x000fe20000400000 */
[----:B------:R-:W-:Y:S01]  /*49d0*/  FADD R99, R99, 1 ;  /* 0x3f80000063637421 */ /* 0x000fe20000000000 */
[----:B------:R-:W-:Y:S03]  /*49e0*/  FADD R120, R120, 1 ;  /* 0x3f80000078787421 */ /* 0x000fe60000000000 */
[----:B------:R-:W2:Y:S01]  /*49f0*/  MUFU.RCP R83, R83 ;  /* 0x0000005300537308 */ /* 0x000ea20000001000 */
[----:B---3--:R-:W-:Y:S01]  /*4a00*/  FMUL R5, R34, R5 ;  /* 0x0000000522057220 */ /* 0x008fe20000400000 */
[----:B------:R-:W-:Y:S01]  /*4a10*/  FADD R121, R121, 1 ;  /* 0x3f80000079797421 */ /* 0x000fe20000000000 */
[----:B------:R-:W-:Y:S01]  /*4a20*/  FADD R122, R122, 1 ;  /* 0x3f8000007a7a7421 */ /* 0x000fe20000000000 */
[----:B------:R-:W-:Y:S01]  /*4a30*/  FADD R87, R87, 1 ;  /* 0x3f80000057577421 */ /* 0x000fe20000000000 */
[----:B------:R-:W-:Y:S01]  /*4a40*/  FMUL R58, R58, R5 ;  /* 0x000000053a3a7220 */ /* 0x000fe20000400000 */
[----:B------:R-:W-:Y:S04]  /*4a50*/  FADD R88, R88, 1 ;  /* 0x3f80000058587421 */ /* 0x000fe80000000000 */
[----:B------:R-:W3:Y:S01]  /*4a60*/  MUFU.RCP R84, R84 ;  /* 0x0000005400547308 */ /* 0x000ee20000001000 */
[----:B-1----:R-:W-:Y:S04]  /*4a70*/  FMUL R4, R35, R4 ;  /* 0x0000000423047220 */ /* 0x002fe80000400000 */
[----:B------:R-:W-:Y:S05]  /*4a80*/  FMUL R4, R59, R4 ;  /* 0x000000043b047220 */ /* 0x000fea0000400000 */
[----:B------:R-:W1:Y:S01]  /*4a90*/  MUFU.RCP R86, R86 ;  /* 0x0000005600567308 */ /* 0x000e620000001000 */
[----:B------:R-:W-:Y:S01]  /*4aa0*/  FMUL R4, R63, R4 ;  /* 0x000000043f047220 */ /* 0x000fe20000400000 */
[----:B--2---:R-:W-:Y:S04]  /*4ab0*/  FMUL R83, R114, R83 ;  /* 0x0000005372537220 */ /* 0x004fe80000400000 */
[----:B------:R-:W-:Y:S04]  /*4ac0*/  FMUL R42, R42, R83 ;  /* 0x000000532a2a7220 */ /* 0x000fe80000400000 */
[----:B------:R-:W2:Y:S01]  /*4ad0*/  MUFU.RCP R6, R6 ;  /* 0x0000000600067308 */ /* 0x000ea20000001000 */
[----:B---3--:R-:W-:Y:S01]  /*4ae0*/  FMUL R84, R115, R84 ;  /* 0x0000005473547220 */ /* 0x008fe20000400000 */
[----:B------:R-:W-:Y:S03]  /*4af0*/  FMUL R42, R63, R42 ;  /* 0x0000002a3f2a7220 */ /* 0x000fe60000400000 */
[----:B------:R-:W-:Y:S05]  /*4b00*/  FMUL R84, R43, R84 ;  /* 0x000000542b547220 */ /* 0x000fea0000400000 */
        /* <DEDUP_REMOVED lines=9> */
[C---:B------:R-:W-:Y:S03]  /*4ba0*/  FMUL R6, R63.reuse, R6 ;  /* 0x000000063f067220 */ /* 0x040fe60000400000 */
[----:B------:R-:W-:Y:S05]  /*4bb0*/  FMUL R40, R40, R85 ;  /* 0x0000005528287220 */ /* 0x000fea0000400000 */
[----:B------:R-:W3:Y:S01]  /*4bc0*/  MUFU.RCP R121, R121 ;  /* 0x0000007900797308 */ /* 0x000ee20000001000 */
[----:B------:R-:W-:Y:S01]  /*4bd0*/  FMUL R40, R63, R40 ;  /* 0x000000283f287220 */ /* 0x000fe20000400000 */
[----:B-1----:R-:W-:Y:S04]  /*4be0*/  FMUL R106, R106, R99 ;  /* 0x000000636a6a7220 */ /* 0x002fe80000400000 */
[----:B------:R-:W-:Y:S04]  /*4bf0*/  FMUL R106, R95, R106 ;  /* 0x0000006a5f6a7220 */ /* 0x000fe80000400000 */
[----:B------:R-:W1:Y:S01]  /*4c00*/  MUFU.RCP R122, R122 ;  /* 0x0000007a007a7308 */ /* 0x000e620000001000 */
[----:B--2---:R-:W-:Y:S01]  /*4c10*/  FMUL R107, R107, R120 ;  /* 0x000000786b6b7220 */ /* 0x004fe20000400000 */
[C---:B------:R-:W-:Y:S03]  /*4c20*/  FMUL R106, R63.reuse, R106 ;  /* 0x0000006a3f6a7220 */ /* 0x040fe60000400000 */
[----:B------:R-:W-:Y:S05]  /*4c30*/  FMUL R96, R96, R107 ;  /* 0x0000006b60607220 */ /* 0x000fea0000400000 */
[----:B------:R-:W2:Y:S01]  /*4c40*/  MUFU.RCP R123, R123 ;  /* 0x0000007b007b7308 */ /* 0x000ea20000001000 */
[----:B------:R-:W-:Y:S01]  /*4c50*/  FMUL R96, R63, R96 ;  /* 0x000000603f607220 */ /* 0x000fe20000400000 */
[----:B---3--:R-:W-:Y:S04]  /*4c60*/  FMUL R104, R104, R121 ;  /* 0x0000007968687220 */ /* 0x008fe80000400000 */
[----:B------:R-:W-:Y:S01]  /*4c70*/  F2FP.BF16.F32.PACK_AB R7, R96, R106 ;  /* 0x0000006a6007723e */ /* 0x000fe200000010ff */
[----:B------:R-:W-:Y:S03]  /*4c80*/  FMUL R104, R93, R104 ;  /* 0x000000685d687220 */ /* 0x000fe60000400000 */
[----:B------:R-:W3:Y:S01]  /*4c90*/  MUFU.RCP R124, R124 ;  /* 0x0000007c007c7308 */ /* 0x000ee20000001000 */
[----:B-1----:R-:W-:Y:S01]  /*4ca0*/  FMUL R105, R105, R122 ;  /* 0x0000007a69697220 */ /* 0x002fe20000400000 */
[----:B------:R-:W-:Y:S03]  /*4cb0*/  FMUL R104, R63, R104 ;  /* 0x000000683f687220 */ /* 0x000fe60000400000 */
[----:B------:R-:W-:Y:S05]  /*4cc0*/  FMUL R94, R94, R105 ;  /* 0x000000695e5e7220 */ /* 0x000fea0000400000 */
[----:B------:R1:W4:Y:S01]  /*4cd0*/  MUFU.RCP R126, R21 ;  /* 0x00000015007e7308 */ /* 0x0003220000001000 */
[----:B--2---:R-:W-:Y:S04]  /*4ce0*/  FMUL R102, R102, R123 ;  /* 0x0000007b66667220 */ /* 0x004fe80000400000 */
[----:B------:R-:W-:Y:S05]  /*4cf0*/  FMUL R102, R91, R102 ;  /* 0x000000665b667220 */ /* 0x000fea0000400000 */
[----:B------:R-:W2:Y:S01]  /*4d00*/  MUFU.RCP R15, R15 ;  /* 0x0000000f000f7308 */ /* 0x000ea20000001000 */
[----:B------:R-:W-:Y:S01]  /*4d10*/  FMUL R102, R63, R102 ;  /* 0x000000663f667220 */ /* 0x000fe20000400000 */
[----:B---3--:R-:W-:Y:S04]  /*4d20*/  FMUL R103, R103, R124 ;  /* 0x0000007c67677220 */ /* 0x008fe80000400000 */
[----:B------:R-:W-:Y:S04]  /*4d30*/  FMUL R92, R92, R103 ;  /* 0x000000675c5c7220 */ /* 0x000fe80000400000 */
[----:B------:R-:W3:Y:S01]  /*4d40*/  MUFU.RCP R11, R11 ;  /* 0x0000000b000b7308 */ /* 0x000ee20000001000 */
[----:B-1----:R-:W-:Y:S01]  /*4d50*/  IADD3 R21, PT, PT, R127, 0x4400, RZ ;  /* 0x000044007f157810 */ /* 0x002fe20007ffe0ff */
[----:B------:R-:W-:Y:S01]  /*4d60*/  FMUL R92, R63, R92 ;  /* 0x0000005c3f5c7220 */ /* 0x000fe20000400000 */
[----:B------:R-:W-:Y:S01]  /*4d70*/  IADD3 R127, PT, PT, R127, 0x4430, RZ ;  /* 0x000044307f7f7810 */ /* 0x000fe20007ffe0ff */
[----:B----4-:R-:W-:Y:S01]  /*4d80*/  FMUL R101, R101, R126 ;  /* 0x0000007e65657220 */ /* 0x010fe20000400000 */
[----:B------:R-:W-:Y:S02]  /*4d90*/  SHF.R.U32.HI R16, RZ, 0x3, R21 ;  /* 0x00000003ff107819 */ /* 0x000fe40000011615 */
[----:B------:R-:W-:Y:S03]  /*4da0*/  SHF.R.U32.HI R22, RZ, 0x3, R127 ;  /* 0x00000003ff167819 */ /* 0x000fe6000001167f */
[----:B------:R-:W1:Y:S01]  /*4db0*/  MUFU.RCP R14, R14 ;  /* 0x0000000e000e7308 */ /* 0x000e620000001000 */
[----:B------:R-:W-:Y:S01]  /*4dc0*/  LOP3.LUT R16, R21, 0x30, R16, 0x78, !PT ;  /* 0x0000003015107812 */ /* 0x000fe200078e7810 */
[----:B--2---:R-:W-:Y:S01]  /*4dd0*/  FMUL R15, R24, R15 ;  /* 0x0000000f180f7220 */ /* 0x004fe20000400000 */
[----:B------:R-:W-:Y:S01]  /*4de0*/  LOP3.LUT R22, R127, 0x30, R22, 0x78, !PT ;  /* 0x000000307f167812 */ /* 0x000fe200078e7816 */
[----:B------:R-:W-:Y:S01]  /*4df0*/  FMUL R90, R90, R101 ;  /* 0x000000655a5a7220 */ /* 0x000fe20000400000 */
[----:B------:R-:W-:Y:S01]  /*4e00*/  SHF.R.U32.HI R21, RZ, 0x3, R128 ;  /* 0x00000003ff157819 */ /* 0x000fe20000011680 */
[----:B------:R-:W-:Y:S01]  /*4e10*/  FMUL R48, R48, R15 ;  /* 0x0000000f30307220 */ /* 0x000fe20000400000 */
[C---:B------:R-:W-:Y:S03]  /*4e20*/  FMUL R15, R63.reuse, R58 ;  /* 0x0000003a3f0f7220 */ /* 0x040fe60000400000 */
[----:B------:R-:W2:Y:S01]  /*4e30*/  MUFU.RCP R23, R23 ;  /* 0x0000001700177308 */ /* 0x000ea20000001000 */
[----:B------:R-:W-:Y:S01]  /*4e40*/  LOP3.LUT R21, R128, 0x30, R21, 0x78, !PT ;  /* 0x0000003080157812 */ /* 0x000fe200078e7815 */
[----:B------:R-:W-:Y:S01]  /*4e50*/  FMUL R48, R63, R48 ;  /* 0x000000303f307220 */ /* 0x000fe20000400000 */
[----:B---3--:R-:W-:Y:S01]  /*4e60*/  FMUL R11, R28, R11 ;  /* 0x0000000b1c0b7220 */ /* 0x008fe20000400000 */
[----:B------:R-:W-:Y:S03]  /*4e70*/  FMNMX.NAN R28, |R5|, |R6|, !PT ;  /* 0x40000006051c7209 */ /* 0x000fe60007820200 */
[----:B------:R-:W-:Y:S03]  /*4e80*/  FMUL R52, R52, R11 ;  /* 0x0000000b34347220 */ /* 0x000fe60000400000 */
[----:B------:R-:W3:Y:S01]  /*4e90*/  MUFU.RCP R8, R8 ;  /* 0x0000000800087308 */ /* 0x000ee20000001000 */
[----:B-1----:R-:W-:Y:S01]  /*4ea0*/  FMUL R14, R25, R14 ;  /* 0x0000000e190e7220 */ /* 0x002fe20000400000 */
[C---:B------:R-:W-:Y:S01]  /*4eb0*/  FMUL R11, R63.reuse, R84 ;  /* 0x000000543f0b7220 */ /* 0x040fe20000400000 */
[C---:B------:R-:W-:Y:S01]  /*4ec0*/  FMUL R25, R63.reuse, R56 ;  /* 0x000000383f197220 */ /* 0x040fe20000400000 */
[C---:B------:R-:W-:Y:S06]  /*4ed0*/  FMUL R33, R63.reuse, R52 ;  /* 0x000000343f217220 */ /* 0x040fec0000400000 */
[----:B------:R-:W1:Y:S01]  /*4ee0*/  MUFU.RCP R10, R10 ;  /* 0x0000000a000a7308 */ /* 0x000e620000001000 */
[----:B--2---:R-:W-:Y:S04]  /*4ef0*/  FMUL R23, R116, R23 ;  /* 0x0000001774177220 */ /* 0x004fe80000400000 */
[----:B------:R-:W-:Y:S01]  /*4f00*/  FMUL R44, R44, R23 ;  /* 0x000000172c2c7220 */ /* 0x000fe20000400000 */
[-C--:B------:R-:W-:Y:S04]  /*4f10*/  FMNMX.NAN R23, |R42|, |R15|.reuse, !PT ;  /* 0x4000000f2a177209 */ /* 0x080fe80007820200 */
[----:B------:R-:W2:Y:S01]  /*4f20*/  MUFU.RCP R17, R17 ;  /* 0x0000001100117308 */ /* 0x000ea20000001000 */
[----:B------:R-:W-:Y:S01]  /*4f30*/  F2FP.BF16.F32.PACK_AB R15, R4, R15 ;  /* 0x0000000f040f723e */ /* 0x000fe200000010ff */
[----:B------:R-:W-:Y:S01]  /*4f40*/  FMUL R44, R63, R44 ;  /* 0x0000002c3f2c7220 */ /* 0x000fe20000400000 */
[----:B---3--:R-:W-:Y:S01]  /*4f50*/  FMUL R8, R31, R8 ;  /* 0x000000081f087220 */ /* 0x008fe20000400000 */
[----:B------:R-:W-:Y:S03]  /*4f60*/  FMUL R31, R63, R90 ;  /* 0x0000005a3f1f7220 */ /* 0x000fe60000400000 */
[----:B------:R-:W-:Y:S03]  /*4f70*/  FMUL R8, R55, R8 ;  /* 0x0000000837087220 */ /* 0x000fe60000400000 */
[----:B------:R-:W3:Y:S01]  /*4f80*/  MUFU.RCP R13, R13 ;  /* 0x0000000d000d7308 */ /* 0x000ee20000001000 */
[----:B-1----:R-:W-:Y:S01]  /*4f90*/  FMUL R10, R29, R10 ;  /* 0x0000000a1d0a7220 */ /* 0x002fe20000400000 */
[C---:B------:R-:W-:Y:S01]  /*4fa0*/  FMUL R29, R63.reuse, R94 ;  /* 0x0000005e3f1d7220 */ /* 0x040fe20000400000 */
[----:B------:R-:W-:Y:S02]  /*4fb0*/  FMUL R8, R63, R8 ;  /* 0x000000083f087220 */ /* 0x000fe40000400000 */
[----:B------:R-:W-:Y:S01]  /*4fc0*/  FMUL R24, R53, R10 ;  /* 0x0000000a35187220 */ /* 0x000fe20000400000 */
[----:B------:R-:W-:Y:S02]  /*4fd0*/  F2FP.BF16.F32.PACK_AB R10, R5, R40 ;  /* 0x00000028050a723e */ /* 0x000fe400000010ff */
[----:B------:R-:W-:Y:S02]  /*4fe0*/  F2FP.BF16.F32.PACK_AB R5, R92, R102 ;  /* 0x000000665c05723e */ /* 0x000fe400000010ff */
[----:B------:R-:W1:Y:S01]  /*4ff0*/  MUFU.RCP R9, R9 ;  /* 0x0000000900097308 */ /* 0x000e620000001000 */
[----:B--2---:R-:W-:Y:S01]  /*5000*/  FMUL R17, R118, R17 ;  /* 0x0000001176117220 */ /* 0x004fe20000400000 */
[----:B------:R-:W-:Y:S03]  /*5010*/  FMUL R32, R63, R24 ;  /* 0x000000183f207220 */ /* 0x000fe60000400000 */
[----:B------:R-:W-:Y:S01]  /*5020*/  FMUL R46, R46, R17 ;  /* 0x000000112e2e7220 */ /* 0x000fe20000400000 */
[----:B------:R-:W-:Y:S02]  /*5030*/  FMNMX.NAN R17, |R11|, |R4|, !PT ;  /* 0x400000040b117209 */ /* 0x000fe40007820200 */
[----:B------:R-:W-:Y:S02]  /*5040*/  F2FP.BF16.F32.PACK_AB R4, R31, R100 ;  /* 0x000000641f04723e */ /* 0x000fe400000010ff */
[----:B------:R-:W2:Y:S01]  /*5050*/  MUFU.RCP R87, R87 ;  /* 0x0000005700577308 */ /* 0x000ea20000001000 */
[----:B------:R-:W-:Y:S01]  /*5060*/  F2FP.BF16.F32.PACK_AB R11, R11, R42 ;  /* 0x0000002a0b0b723e */ /* 0x000fe200000010ff */
[----:B---3--:R-:W-:Y:S01]  /*5070*/  FMUL R13, R26, R13 ;  /* 0x0000000d1a0d7220 */ /* 0x008fe20000400000 */
[----:B------:R-:W-:Y:S01]  /*5080*/  FMUL R26, R49, R14 ;  /* 0x0000000e311a7220 */ /* 0x000fe20000400000 */
[----:B------:R-:W-:Y:S01]  /*5090*/  F2FP.BF16.F32.PACK_AB R14, R6, R25 ;  /* 0x00000019060e723e */ /* 0x000fe200000010ff */
[----:B------:R-:W-:Y:S01]  /*50a0*/  FMUL R46, R63, R46 ;  /* 0x0000002e3f2e7220 */ /* 0x000fe20000400000 */
[----:B------:R-:W-:Y:S01]  /*50b0*/  F2FP.BF16.F32.PACK_AB R6, R29, R104 ;  /* 0x000000681d06723e */ /* 0x000fe200000010ff */
[----:B------:R-:W-:Y:S01]  /*50c0*/  FMUL R50, R50, R13 ;  /* 0x0000000d32327220 */ /* 0x000fe20000400000 */
[----:B------:R-:W-:Y:S02]  /*50d0*/  FMNMX.NAN R25, |R40|, |R25|, !PT ;  /* 0x4000001928197209 */ /* 0x000fe40007820200 */
[----:B------:R-:W3:Y:S01]  /*50e0*/  MUFU.RCP R88, R88 ;  /* 0x0000005800587308 */ /* 0x000ee20000001000 */
[----:B-1----:R-:W-:Y:S01]  /*50f0*/  FMUL R9, R30, R9 ;  /* 0x000000091e097220 */ /* 0x002fe20000400000 */
[----:B------:R1:W-:Y:S01]  /*5100*/  STS.128 [R16], R4 ;  /* 0x0000000410007388 */ /* 0x0003e20000000c00 */
[----:B------:R-:W-:Y:S02]  /*5110*/  FMNMX3.NAN R25, |R104|, |R48|, R25, !PT ;  /* 0x4000003068197276 */ /* 0x000fe40007820219 */
[----:B------:R-:W-:Y:S05]  /*5120*/  FMUL R54, R54, R9 ;  /* 0x0000000936367220 */ /* 0x000fea0000400000 */
[----:B------:R4:W5:Y:S01]  /*5130*/  MUFU.RCP R97, R20 ;  /* 0x0000001400617308 */ /* 0x0009620000001000 */
[----:B--2---:R-:W-:Y:S01]  /*5140*/  FMUL R87, R110, R87 ;  /* 0x000000576e577220 */ /* 0x004fe20000400000 */
[----:B------:R-:W-:Y:S03]  /*5150*/  FMUL R13, R63, R54 ;  /* 0x000000363f0d7220 */ /* 0x000fe60000400000 */
[----:B------:R-:W-:Y:S05]  /*5160*/  FMUL R38, R38, R87 ;  /* 0x0000005726267220 */ /* 0x000fea0000400000 */
[----:B------:R-:W2:Y:S01]  /*5170*/  MUFU.RCP R98, R98 ;  /* 0x0000006200627308 */ /* 0x000ea20000001000 */
[----:B---3--:R-:W-:Y:S01]  /*5180*/  FMUL R88, R111, R88 ;  /* 0x000000586f587220 */ /* 0x008fe20000400000 */
[----:B------:R-:W-:Y:S03]  /*5190*/  FMUL R38, R63, R38 ;  /* 0x000000263f267220 */ /* 0x000fe60000400000 */
[----:B------:R-:W-:Y:S05]  /*51a0*/  FMUL R88, R39, R88 ;  /* 0x0000005827587220 */ /* 0x000fea0000400000 */
[----:B------:R-:W3:Y:S01]  /*51b0*/  MUFU.RCP R12, R12 ;  /* 0x0000000c000c7308 */ /* 0x000ee20000001000 */
[----:B----4-:R-:W-:Y:S01]  /*51c0*/  SHF.R.U32.HI R20, RZ, 0x3, R129 ;  /* 0x00000003ff147819 */ /* 0x010fe20000011681 */
[----:B-----5:R-:W-:Y:S01]  /*51d0*/  FMUL R97, R108, R97 ;  /* 0x000000616c617220 */ /* 0x020fe20000400000 */
[----:B------:R-:W-:Y:S02]  /*51e0*/  FMUL R9, R63, R88 ;  /* 0x000000583f097220 */ /* 0x000fe40000400000 */
[----:B------:R-:W-:Y:S01]  /*51f0*/  LOP3.LUT R20, R129, 0x30, R20, 0x78, !PT ;  /* 0x0000003081147812 */ /* 0x000fe200078e7814 */
[----:B------:R-:W-:Y:S04]  /*5200*/  FMUL R36, R36, R97 ;  /* 0x0000006124247220 */ /* 0x000fe80000400000 */
[----:B------:R-:W4:Y:S01]  /*5210*/  MUFU.RCP R18, R18 ;  /* 0x0000001200127308 */ /* 0x000f220000001000 */
[----:B--2---:R-:W-:Y:S01]  /*5220*/  FMUL R98, R109, R98 ;  /* 0x000000626d627220 */ /* 0x004fe20000400000 */
[----:B------:R-:W-:Y:S03]  /*5230*/  FMUL R36, R63, R36 ;  /* 0x000000243f247220 */ /* 0x000fe60000400000 */
[----:B------:R-:W-:Y:S01]  /*5240*/  FMUL R98, R37, R98 ;  /* 0x0000006225627220 */ /* 0x000fe20000400000 */
[----:B------:R-:W-:Y:S04]  /*5250*/  FMUL R37, R63, R26 ;  /* 0x0000001a3f257220 */ /* 0x000fe80000400000 */
[----:B------:R-:W2:Y:S01]  /*5260*/  MUFU.RCP R30, R19 ;  /* 0x00000013001e7308 */ /* 0x000ea20000001000 */
[----:B---3--:R-:W-:Y:S01]  /*5270*/  FMUL R12, R27, R12 ;  /* 0x0000000c1b0c7220 */ /* 0x008fe20000400000 */
[-C--:B------:R-:W-:Y:S01]  /*5280*/  FMNMX.NAN R27, |R38|, |R13|.reuse, !PT ;  /* 0x4000000d261b7209 */ /* 0x080fe20007820200 */
[----:B------:R-:W-:Y:S01]  /*5290*/  FMUL R35, R63, R98 ;  /* 0x000000623f237220 */ /* 0x000fe20000400000 */
[----:B------:R-:W-:Y:S01]  /*52a0*/  F2FP.BF16.F32.PACK_AB R13, R8, R13 ;  /* 0x0000000d080d723e */ /* 0x000fe200000010ff */
[----:B------:R-:W-:Y:S01]  /*52b0*/  FMUL R12, R51, R12 ;  /* 0x0000000c330c7220 */ /* 0x000fe20000400000 */
[----:B------:R-:W-:Y:S02]  /*52c0*/  FMNMX3.NAN R28, |R29|, |R37|, R28, !PT ;  /* 0x400000251d1c7276 */ /* 0x000fe4000782021c */
[----:B------:R-:W-:Y:S01]  /*52d0*/  FMNMX.NAN R24, |R35|, |R32|, !PT ;  /* 0x4000002023187209 */ /* 0x000fe20007820200 */
[----:B----4-:R-:W-:Y:S01]  /*52e0*/  FMUL R18, R119, R18 ;  /* 0x0000001277127220 */ /* 0x010fe20000400000 */
[----:B------:R-:W-:Y:S01]  /*52f0*/  FMUL R34, R63, R12 ;  /* 0x0000000c3f227220 */ /* 0x000fe20000400000 */
[-C--:B------:R-:W-:Y:S02]  /*5300*/  F2FP.BF16.F32.PACK_AB R12, R32, R33.reuse ;  /* 0x00000021200c723e */ /* 0x080fe400000010ff */
[----:B------:R-:W-:Y:S01]  /*5310*/  FMNMX.NAN R33, |R36|, |R33|, !PT ;  /* 0x4000002124217209 */ /* 0x000fe20007820200 */
[----:B------:R-:W-:Y:S01]  /*5320*/  FMUL R18, R47, R18 ;  /* 0x000000122f127220 */ /* 0x000fe20000400000 */
[----:B------:R-:W-:Y:S01]  /*5330*/  FMNMX3.NAN R96, |R96|, |R34|, R17, !PT ;  /* 0x4000002260607276 */ /* 0x000fe20007820211 */
[----:B--2---:R-:W-:Y:S01]  /*5340*/  FMUL R30, R117, R30 ;  /* 0x0000001e751e7220 */ /* 0x004fe20000400000 */
[----:B------:R-:W-:Y:S01]  /*5350*/  FMNMX.NAN R19, |R9|, |R8|, !PT ;  /* 0x4000000809137209 */ /* 0x000fe20007820200 */
[----:B------:R-:W-:Y:S01]  /*5360*/  FMUL R17, R63, R18 ;  /* 0x000000123f117220 */ /* 0x000fe20000400000 */
[----:B------:R-:W-:Y:S01]  /*5370*/  F2FP.BF16.F32.PACK_AB R9, R9, R38 ;  /* 0x000000260909723e */ /* 0x000fe200000010ff */
[----:B------:R-:W-:Y:S01]  /*5380*/  FMUL R30, R45, R30 ;  /* 0x0000001e2d1e7220 */ /* 0x000fe20000400000 */
[----:B------:R-:W-:Y:S01]  /*5390*/  F2FP.BF16.F32.PACK_AB R8, R35, R36 ;  /* 0x000000242308723e */ /* 0x000fe200000010ff */
[----:B------:R-:W-:Y:S01]  /*53a0*/  FMUL R35, R63, R50 ;  /* 0x000000323f237220 */ /* 0x000fe20000400000 */
[----:B------:R-:W-:Y:S01]  /*53b0*/  F2FP.BF16.F32.PACK_AB R18, R37, R48 ;  /* 0x000000302512723e */ /* 0x000fe200000010ff */
[----:B------:R-:W-:Y:S01]  /*53c0*/  FMUL R39, R63, R30 ;  /* 0x0000001e3f277220 */ /* 0x000fe20000400000 */
[----:B------:R-:W-:Y:S01]  /*53d0*/  FMNMX3.NAN R41, |R92|, |R17|, R19, !PT ;  /* 0x400000115c297276 */ /* 0x000fe20007820213 */
[----:B------:R2:W-:Y:S01]  /*53e0*/  STS.128 [R20], R8 ;  /* 0x0000000814007388 */ /* 0x0005e20000000c00 */
[-C--:B------:R-:W-:Y:S02]  /*53f0*/  F2FP.BF16.F32.PACK_AB R19, R34, R35.reuse ;  /* 0x000000232213723e */ /* 0x080fe400000010ff */
[----:B------:R-:W-:Y:S02]  /*5400*/  F2FP.BF16.F32.PACK_AB R17, R17, R46 ;  /* 0x0000002e1111723e */ /* 0x000fe400000010ff */
[----:B-1----:R-:W-:Y:S02]  /*5410*/  F2FP.BF16.F32.PACK_AB R16, R39, R44 ;  /* 0x0000002c2710723e */ /* 0x002fe400000010ff */
[----:B------:R-:W-:Y:S02]  /*5420*/  FMNMX3.NAN R23, |R106|, |R35|, R23, !PT ;  /* 0x400000236a177276 */ /* 0x000fe40007820217 */
[----:B------:R-:W-:Y:S01]  /*5430*/  FMNMX3.NAN R46, |R102|, |R46|, R27, !PT ;  /* 0x4000002e662e7276 */ /* 0x000fe2000782021b */
[----:B------:R2:W-:Y:S01]  /*5440*/  STS.128 [R21], R16 ;  /* 0x0000001015007388 */ /* 0x0005e20000000c00 */
[----:B------:R-:W-:Y:S02]  /*5450*/  FMNMX3.NAN R31, |R31|, |R39|, R24, !PT ;  /* 0x400000271f1f7276 */ /* 0x000fe40007820218 */
[----:B------:R-:W-:Y:S02]  /*5460*/  FMNMX3.NAN R44, |R100|, |R44|, R33, !PT ;  /* 0x4000002c642c7276 */ /* 0x000fe40007820221 */
[----:B------:R-:W-:Y:S02]  /*5470*/  FMNMX.NAN R41, R96, R41, !PT ;  /* 0x0000002960297209 */ /* 0x000fe40007820000 */
[----:B------:R-:W-:Y:S01]  /*5480*/  FMNMX.NAN R23, R23, R46, !PT ;  /* 0x0000002e17177209 */ /* 0x000fe20007820000 */
[----:B------:R2:W-:Y:S01]  /*5490*/  STS.128 [R22], R12 ;  /* 0x0000000c16007388 */ /* 0x0005e20000000c00 */
[----:B------:R-:W-:Y:S02]  /*54a0*/  FMNMX3.NAN R28, R31, R28, R41, !PT ;  /* 0x0000001c1f1c7276 */ /* 0x000fe40007820029 */
[----:B------:R-:W-:Y:S04]  /*54b0*/  FMNMX3.NAN R23, R44, R25, R23, !PT ;  /* 0x000000192c177276 */ /* 0x000fe80007820017 */
[----:B------:R-:W-:Y:S01]  /*54c0*/  FMNMX3.NAN R28, R23, R28, RZ, !PT ;  /* 0x0000001c171c7276 */ /* 0x000fe200078200ff */
[----:B------:R1:W-:Y:S06]  /*54d0*/  MEMBAR.ALL.CTA ;  /* 0x0000000000007992 */ /* 0x0003ec0000008000 */
[----:B-1----:R-:W1:Y:S01]  /*54e0*/  FENCE.VIEW.ASYNC.S ;  /* 0x00000000000073c6 */ /* 0x002e620000000000 */
[----:B------:R-:W-:Y:S01]  /*54f0*/  FMNMX R81, R28, R81, !PT ;  /* 0x000000511c517209 */ /* 0x000fe20007800000 */
[----:B-1----:R-:W-:Y:S06]  /*5500*/  BAR.SYNC.DEFER_BLOCKING 0x2, 0x80 ;  /* 0x0082000000007b1d */ /* 0x002fec0000010000 */
[----:B------:R-:W-:Y:S05]  /*5510*/  @P2 BRA `(.L_x_71) ;  /* 0x00000000004c2947 */ /* 0x000fea0003800000 */
[----:B------:R-:W-:Y:S01]  /*5520*/  VIADD R4, R3, 0x4400 ;  /* 0x0000440003047836 */ /* 0x000fe20000000000 */
[----:B------:R-:W-:Y:S01]  /*5530*/  ISETP.NE.AND P0, PT, R82, RZ, PT ;  /* 0x000000ff5200720c */ /* 0x000fe20003f05270 */
[----:B------:R-:W-:Y:S03]  /*5540*/  UIADD3 UR8, UP0, UPT, UR10, 0x2c0, URZ ;  /* 0x000002c00a087890 */ /* 0x000fe6000ff1e0ff */
[----:B------:R-:W-:Y:S01]  /*5550*/  SEL R60, R60, R79, !P0 ;  /* 0x0000004f3c3c7207 */ /* 0x000fe20004000000 */
[----:B------:R-:W-:Y:S01]  /*5560*/  UIADD3.X UR9, UPT, UPT, URZ, UR11, URZ, UP0, !UPT ;  /* 0x0000000bff097290 */ /* 0x000fe200087fe4ff */
[----:B------:R-:W-:Y:S03]  /*5570*/  PLOP3.LUT P0, PT, PT, PT, PT, 0x80, 0x8 ;  /* 0x000000000008781c */ /* 0x000fe60003f0f070 */
[----:B------:R-:W-:Y:S04]  /*5580*/  IMAD R5, R61, 0x4, R60 ;  /* 0x000000043d057824 */ /* 0x000fe800078e023c */
[----:B------:R-:W-:Y:S07]  /*5590*/  IMAD.SHL.U32 R5, R5, 0x20, RZ ;  /* 0x0000002005057824 */ /* 0x000fee00078e00ff */
.L_x_72:
        /* <DEDUP_REMOVED lines=10> */
[----:B------:R0:W-:Y:S02]  /*5640*/  UTMACMDFLUSH ;  /* 0x00000000000079b7 */ /* 0x0001e40000000000 */
.L_x_71:
[----:B------:R-:W-:Y:S01]  /*5650*/  BAR.SYNC.DEFER_BLOCKING 0x2, 0x80 ;  /* 0x0082000000007b1d */ /* 0x000fe20000010000 */
[----:B------:R-:W-:Y:S02]  /*5660*/  IADD3 R79, PT, PT, R79, 0x1, RZ ;  /* 0x000000014f4f7810 */ /* 0x000fe40007ffe0ff */
[----:B------:R-:W-:Y:S03]  /*5670*/  IADD3 R80, PT, PT, R80, -0x1, RZ ;  /* 0xffffffff50507810 */ /* 0x000fe60007ffe0ff */
[----:B------:R-:W-:Y:S05]  /*5680*/  @!P3 BRA `(.L_x_73) ;  /* 0xffffffe00080b947 */ /* 0x000fea000383ffff */
[--C-:B------:R-:W-:Y:S01]  /*5690*/  IMAD R5, R70, 0x8, R3.reuse ;  /* 0x0000000846057824 */ /* 0x100fe200078e0203 */
[----:B------:R-:W-:Y:S01]  /*56a0*/  SHF.L.U32 R6, R69, 0x1f, RZ ;  /* 0x0000001f45067819 */ /* 0x000fe200000006ff */
[----:B------:R-:W-:Y:S01]  /*56b0*/  BSSY B0, `(.L_x_74) ;  /* 0x0000005000007945 */ /* 0x000fe20003800000 */
[----:B------:R-:W-:Y:S01]  /*56c0*/  ISETP.NE.AND P0, PT, R66, RZ, PT ;  /* 0x000000ff4200720c */ /* 0x000fe20003f05270 */
[----:B------:R-:W-:Y:S01]  /*56d0*/  IMAD R63, R70, 0x10, R3 ;  /* 0x00000010463f7824 */ /* 0x000fe200078e0203 */
[----:B------:R-:W1:Y:S02]  /*56e0*/  SYNCS.PHASECHK.TRANS64.TRYWAIT P1, [R5+URZ+0x60], R6 ;  /* 0x00006006050075a7 */ /* 0x000e6400080211ff */
[----:B-1----:R-:W-:Y:S09]  /*56f0*/  @!P1 BRA `(.L_x_75) ;  /* 0x0000000c00489947 */ /* 0x002ff20003800000 */
.L_x_111:
[----:B------:R-:W-:Y:S05]  /*5700*/  BSYNC B0 ;  /* 0x0000000000007941 */ /* 0x000fea0003800000 */
.L_x_74:
[----:B------:R-:W3:Y:S01]  /*5710*/  LDS.128 R60, [R63+0x35c10] ;  /* 0x035c10003f3c7984 */ /* 0x000ee20000000c00 */
[----:B------:R-:W-:Y:S01]  /*5720*/  CREDUX.MAXABS.F32.NAN UR4, R81 ;  /* 0x00000000510472cc */ /* 0x000fe20000006400 */
[----:B-1----:R-:W-:Y:S01]  /*5730*/  @!P0 IMAD R7, R72, 0x4, R3 ;  /* 0x0000000448078824 */ /* 0x002fe200078e0203 */
[----:B------:R-:W-:Y:S01]  /*5740*/  BSSY.RECONVERGENT B0, `(.L_x_76) ;  /* 0x0000014000007945 */ /* 0x000fe20003800200 */
[----:B------:R1:W-:Y:S06]  /*5750*/  MEMBAR.ALL.CTA ;  /* 0x0000000000007992 */ /* 0x0003ec0000008000 */
[----:B-1----:R-:W1:Y:S01]  /*5760*/  FENCE.VIEW.ASYNC.S ;  /* 0x00000000000073c6 */ /* 0x002e620000000000 */
[----:B------:R-:W-:-:S03]  /*5770*/  VIADD R70, R70, 0x1 ;  /* 0x0000000146467836 */ /* 0x000fc60000000000 */
[----:B------:R-:W-:Y:S01]  /*5780*/  MOV R4, UR4 ;  /* 0x0000000400047c02 */ /* 0x000fe20008000f00 */
[----:B-1----:R1:W-:Y:S04]  /*5790*/  SYNCS.ARRIVE.TRANS64.ART0 RZ, [R5+URZ+0x70], R0 ;  /* 0x0000700005ff79a7 */ /* 0x0023e800085000ff */
[----:B------:R1:W-:Y:S01]  /*57a0*/  @!P0 STS [R7+0x35c00], R4 ;  /* 0x035c000407008388 */ /* 0x0003e20000000800 */
[----:B------:R-:W-:Y:S01]  /*57b0*/  BAR.SYNC.DEFER_BLOCKING 0x2, 0x80 ;  /* 0x0082000000007b1d */ /* 0x000fe20000010000 */
[----:B------:R-:W-:-:S13]  /*57c0*/  LOP3.LUT P0, RZ, R72, R66, RZ, 0xfc, !PT ;  /* 0x0000004248ff7212 */ /* 0x000fda000780fcff */
[----:B------:R-:W-:Y:S05]  /*57d0*/  @P0 BRA `(.L_x_77) ;  /* 0x0000000000280947 */ /* 0x000fea0003800000 */
[----:B------:R-:W-:Y:S01]  /*57e0*/  IMAD.U32 R2, RZ, RZ, UR13 ;  /* 0x0000000dff027e24 */ /* 0x000fe2000f8e00ff */
[----:B------:R-:W-:Y:S01]  /*57f0*/  MOV R3, 0x400 ;  /* 0x0000040000037802 */ /* 0x000fe20000000f00 */
[----:B--2---:R-:W2:Y:S01]  /*5800*/  LDC.64 R8, c[0x0][0x740] ;  /* 0x0001d000ff087b82 */ /* 0x004ea20000000a00 */
[----:B------:R-:W4:Y:S02]  /*5810*/  LDCU.64 UR4, c[0x0][0x358] ;  /* 0x00006b00ff0477ac */ /* 0x000f240008000a00 */
[----:B------:R-:W-:-:S05]  /*5820*/  LEA R3, R2, R3, 0x18 ;  /* 0x0000000302037211 */ /* 0x000fca00078ec0ff */
[----:B-1----:R-:W1:Y:S01]  /*5830*/  LDS.128 R4, [R3+0x35c00] ;  /* 0x035c000003047984 */ /* 0x002e620000000c00 */
[----:B--2---:R-:W-:Y:S01]  /*5840*/  IMAD.WIDE R8, R64, 0x4, R8 ;  /* 0x0000000440087825 */ /* 0x004fe200078e0208 */
[----:B-1----:R-:W-:-:S04]  /*5850*/  FMNMX3 R4, R4, RZ, R5, !PT ;  /* 0x000000ff04047276 */ /* 0x002fc80007800005 */
[----:B------:R-:W-:-:S05]  /*5860*/  FMNMX3 R7, R4, R6, R7, !PT ;  /* 0x0000000604077276 */ /* 0x000fca0007800007 */
[----:B----4-:R4:W-:Y:S02]  /*5870*/  REDG.E.MAX.S32.STRONG.GPU desc[UR4][R8.64], R7 ;  /* 0x000000070800798e */ /* 0x0109e4000d12e304 */
.L_x_77:
[----:B------:R-:W-:Y:S05]  /*5880*/  BSYNC.RECONVERGENT B0 ;  /* 0x0000000000007941 */ /* 0x000fea0003800200 */
.L_x_76:
[----:B---3--:R-:W-:Y:S02]  /*5890*/  ISETP.NE.AND P0, PT, R63, 0x1, PT ;  /* 0x000000013f00780c */ /* 0x008fe40003f05270 */
[----:B------:R-:W-:-:S04]  /*58a0*/  ISETP.NE.AND P1, PT, R70, 0x2, PT ;  /* 0x000000024600780c */ /* 0x000fc80003f25270 */
[----:B-1----:R-:W-:Y:S02]  /*58b0*/  SEL R4, RZ, 0x1, P1 ;  /* 0x00000001ff047807 */ /* 0x002fe40000800000 */
[----:B------:R-:W-:Y:S02]  /*58c0*/  SEL R70, R70, RZ, P1 ;  /* 0x000000ff46467207 */ /* 0x000fe40000800000 */
[----:B------:R-:W-:-:S03]  /*58d0*/  LOP3.LUT R69, R69, R4, RZ, 0x3c, !PT ;  /* 0x0000000445457212 */ /* 0x000fc600078e3cff */
[----:B------:R-:W-:Y:S05]  /*58e0*/  @!P0 BRA `(.L_x_78) ;  /* 0xffffffdc00708947 */ /* 0x000fea000383ffff */
.L_x_65:
[----:B------:R-:W-:-:S13]  /*58f0*/  ISETP.NE.AND P0, PT, R72, RZ, PT ;  /* 0x000000ff4800720c */ /* 0x000fda0003f05270 */
[----:B------:R-:W-:Y:S05]  /*5900*/  @P0 BRA `(.L_x_79) ;  /* 0x0000000000200947 */ /* 0x000fea0003800000 */
[----:B------:R-:W3:Y:S01]  /*5910*/  S2UR UR4, SR_CgaCtaId ;  /* 0x00000000000479c3 */ /* 0x000ee20000008800 */
[----:B------:R-:W-:Y:S01]  /*5920*/  ELECT P1, URZ, PT ;  /* 0x0000000000ff782f */ /* 0x000fe20003820000 */
[----:B------:R-:W-:-:S06]  /*5930*/  IMAD.MOV.U32 R4, RZ, RZ, 0x1 ;  /* 0x00000001ff047424 */ /* 0x000fcc00078e00ff */
[----:B------:R-:W-:Y:S06]  /*5940*/  UVIRTCOUNT.DEALLOC.SMPOOL 0x80 ;  /* 0x000000800000784c */ /* 0x000fec0000000000 */
[----:B------:R-:W-:Y:S01]  /*5950*/  @P1 MOV R5, 0x40 ;  /* 0x0000004000051802 */ /* 0x000fe20000000f00 */
[----:B---3--:R-:W-:-:S05]  /*5960*/  @P1 IMAD.U32 R2, RZ, RZ, UR4 ;  /* 0x00000004ff021e24 */ /* 0x008fca000f8e00ff */
[----:B------:R-:W-:-:S05]  /*5970*/  @P1 LEA R5, R2, R5, 0x18 ;  /* 0x0000000502051211 */ /* 0x000fca00078ec0ff */
[----:B------:R3:W-:Y:S02]  /*5980*/  @P1 STS.U8 [R5], R4 ;  /* 0x0000000405001388 */ /* 0x0007e40000000000 */
.L_x_79:
[----:B------:R-:W-:Y:S06]  /*5990*/  BAR.SYNC.DEFER_BLOCKING 0x2, 0x80 ;  /* 0x0082000000007b1d */ /* 0x000fec0000010000 */
[----:B------:R-:W-:Y:S05]  /*59a0*/  @P0 BRA `(.L_x_80) ;  /* 0x0000000000d80947 */ /* 0x000fea0003800000 */
[----:B---3--:R-:W-:Y:S01]  /*59b0*/  VIADD R5, R3, 0x80 ;  /* 0x0000008003057836 */ /* 0x008fe20000000000 */
[----:B------:R-:W-:Y:S01]  /*59c0*/  LOP3.LUT R2, R2, 0x1, RZ, 0x3c, !PT ;  /* 0x0000000102027812 */ /* 0x000fe200078e3cff */
[----:B------:R-:W-:Y:S03]  /*59d0*/  BSSY B0, `(.L_x_81) ;  /* 0x0000005000007945 */ /* 0x000fe60003800000 */
[----:B------:R-:W-:-:S04]  /*59e0*/  PRMT R5, R2, 0x654, R5 ;  /* 0x0000065402057816 */ /* 0x000fc80000000005 */
[----:B------:R3:W-:Y:S01]  /*59f0*/  SYNCS.ARRIVE.TRANS64.RED.ART0 RZ, [R5+URZ], R0 ;  /* 0x0000000005ff79a7 */ /* 0x0007e200085004ff */
[----:B------:R-:W5:Y:S02]  /*5a00*/  SYNCS.PHASECHK.TRANS64.TRYWAIT P0, [R3+URZ+0x80], RZ ;  /* 0x000080ff030075a7 */ /* 0x000f6400080011ff */
[----:B---3-5:R-:W-:Y:S05]  /*5a10*/  @!P0 BRA `(.L_x_82) ;  /* 0x0000000800988947 */ /* 0x028fea0003800000 */
.L_x_112:
[----:B------:R-:W-:Y:S05]  /*5a20*/  BSYNC B0 ;  /* 0x0000000000007941 */ /* 0x000fea0003800000 */
.L_x_81:
[----:B------:R-:W5:Y:S01]  /*5a30*/  S2UR UR5, SR_CgaCtaId ;  /* 0x00000000000579c3 */ /* 0x000f620000008800 */
[----:B------:R-:W-:Y:S01]  /*5a40*/  NOP ;  /* 0x0000000000007918 */ /* 0x000fe20000000000 */
[----:B------:R-:W-:Y:S01]  /*5a50*/  UMOV UR4, 0x50 ;  /* 0x0000005000047882 */ /* 0x000fe20000000000 */
[----:B----4-:R-:W-:Y:S01]  /*5a60*/  LOP3.LUT R7, R71, 0xffff, RZ, 0xc0, !PT ;  /* 0x0000ffff47077812 */ /* 0x010fe200078ec0ff */
[----:B------:R-:W-:-:S03]  /*5a70*/  IMAD.MOV.U32 R4, RZ, RZ, 0xffff ;  /* 0x0000ffffff047424 */ /* 0x000fc600078e00ff */
[----:B------:R-:W-:-:S05]  /*5a80*/  SHF.R.U32.HI R7, RZ, 0x5, R7 ;  /* 0x00000005ff077819 */ /* 0x000fca0000011607 */
[----:B------:R-:W-:Y:S01]  /*5a90*/  VIADD R5, R7, 0x10 ;  /* 0x0000001007057836 */ /* 0x000fe20000000000 */
[----:B------:R-:W-:-:S04]  /*5aa0*/  SHF.L.U32 R7, R4, R7, RZ ;  /* 0x0000000704077219 */ /* 0x000fc800000006ff */
[----:B------:R-:W-:Y:S01]  /*5ab0*/  SHF.L.U32 R0, R0, R5, RZ ;  /* 0x0000000500007219 */ /* 0x000fe200000006ff */
[----:B-----5:R-:W-:-:S03]  /*5ac0*/  ULEA UR5, UR5, UR4, 0x18 ;  /* 0x0000000405057291 */ /* 0x020fc6000f8ec0ff */
[----:B------:R-:W-:-:S04]  /*5ad0*/  LOP3.LUT R7, R0, R7, RZ, 0xfc, !PT ;  /* 0x0000000700077212 */ /* 0x000fc800078efcff */
[C---:B------:R-:W-:Y:S02]  /*5ae0*/  LOP3.LUT R5, R7.reuse, 0xffff, RZ, 0xc0, !PT ;  /* 0x0000ffff07057812 */ /* 0x040fe400078ec0ff */
[----:B------:R-:W4:Y:S02]  /*5af0*/  LDS R2, [UR5] ;  /* 0x00000005ff027984 */ /* 0x000f240008000800 */
[----:B----4-:R-:W-:-:S04]  /*5b00*/  LOP3.LUT R0, R7, 0xffff, R2, 0x80, !PT ;  /* 0x0000ffff07007812 */ /* 0x010fc800078e8002 */
[----:B------:R-:W-:-:S13]  /*5b10*/  ISETP.NE.AND P0, PT, R0, R5, PT ;  /* 0x000000050000720c */ /* 0x000fda0003f05270 */
[----:B------:R-:W-:Y:S05]  /*5b20*/  @P0 BRA `(.L_x_83) ;  /* 0x00000000006c0947 */ /* 0x000fea0003800000 */
[----:B------:R-:W-:Y:S02]  /*5b30*/  SHF.R.U32.HI R0, RZ, 0x10, R2 ;  /* 0x00000010ff007819 */ /* 0x000fe40000011602 */
[----:B------:R-:W-:-:S04]  /*5b40*/  SHF.R.U32.HI R5, RZ, 0x10, R7 ;  /* 0x00000010ff057819 */ /* 0x000fc80000011607 */
[----:B------:R-:W-:-:S04]  /*5b50*/  LOP3.LUT R0, R0, R5, RZ, 0xc0, !PT ;  /* 0x0000000500007212 */ /* 0x000fc800078ec0ff */
[----:B------:R-:W-:-:S13]  /*5b60*/  ISETP.NE.AND P0, PT, R0, R5, PT ;  /* 0x000000050000720c */ /* 0x000fda0003f05270 */
[----:B------:R-:W-:Y:S05]  /*5b70*/  @P0 BRA `(.L_x_84) ;  /* 0x00000000004c0947 */ /* 0x000fea0003800000 */
[----:B------:R-:W-:Y:S02]  /*5b80*/  R2UR UR4, R7 ;  /* 0x00000000070472ca */ /* 0x000fe400000e0000 */
[----:B------:R-:W-:Y:S02]  /*5b90*/  ELECT P0, URZ, PT ;  /* 0x0000000000ff782f */ /* 0x000fe40003800000 */
[----:B------:R-:W-:-:S09]  /*5ba0*/  PLOP3.LUT P1, PT, PT, PT, PT, 0x8, 0x80 ;  /* 0x000000000080781c */ /* 0x000fd20003f2e170 */
[----:B------:R-:W-:Y:S02]  /*5bb0*/  ULOP3.LUT UR4, URZ, UR4, URZ, 0x33, !UPT ;  /* 0x00000004ff047292 */ /* 0x000fe4000f8e33ff */
[----:B------:R-:W-:-:S10]  /*5bc0*/  VOTEU.ANY UP0, P0 ;  /* 0x0000000000ff7886 */ /* 0x000fd40000000100 */
.L_x_85:
[----:B------:R-:W-:Y:S01]  /*5bd0*/  @P0 ELECT P1, URZ, PT ;  /* 0x0000000000ff082f */ /* 0x000fe20003820000 */
[----:B------:R4:W-:-:S12]  /*5be0*/  @UP0 UTCATOMSWS.AND URZ, UR4 ;  /* 0x0000000400ff09e3 */ /* 0x0009d80008000000 */
[----:B------:R-:W-:Y:S02]  /*5bf0*/  @P1 PLOP3.LUT P0, PT, P1, PT, PT, 0x8, 0x80 ;  /* 0x000000000080181c */ /* 0x000fe40000f0e170 */
[----:B------:R-:W-:-:S11]  /*5c00*/  PLOP3.LUT P1, PT, PT, PT, PT, 0x8, 0x80 ;  /* 0x000000000080781c */ /* 0x000fd60003f2e170 */
[----:B----4-:R-:W-:Y:S05]  /*5c10*/  @P0 BRA.U.ANY `(.L_x_85) ;  /* 0xfffffffd00ec0947 */ /* 0x010fea000393ffff */
[----:B------:R-:W4:Y:S01]  /*5c20*/  S2R R2, SR_LANEID ;  /* 0x0000000000027919 */ /* 0x000f220000000000 */
[----:B------:R-:W-:Y:S01]  /*5c30*/  IMAD.U32 R0, RZ, RZ, UR4 ;  /* 0x00000004ff007e24 */ /* 0x000fe2000f8e00ff */
[----:B------:R-:W-:Y:S02]  /*5c40*/  VOTEU.ANY UR4, UPT, PT ;  /* 0x0000000000047886 */ /* 0x000fe400038e0100 */
[----:B------:R-:W-:Y:S01]  /*5c50*/  UFLO.U32 UR4, UR4 ;  /* 0x00000004000472bd */ /* 0x000fe200080e0000 */
[----:B------:R-:W5:Y:S05]  /*5c60*/  REDUX UR6, R0 ;  /* 0x00000000000673c4 */ /* 0x000f6a0000000000 */
[----:B----4-:R-:W-:-:S02]  /*5c70*/  ISETP.EQ.U32.AND P0, PT, R2, UR4, PT ;  /* 0x0000000402007c0c */ /* 0x010fc4000bf02070 */
[----:B-----5:R-:W-:-:S11]  /*5c80*/  MOV R2, UR6 ;  /* 0x0000000600027c02 */ /* 0x020fd60008000f00 */
[----:B------:R4:W-:Y:S01]  /*5c90*/  @P0 ATOMS.AND RZ, [UR5], R2 ;  /* 0x00000002ffff098c */ /* 0x0009e2000a800005 */
[----:B------:R-:W-:Y:S05]  /*5ca0*/  BRA `(.L_x_86) ;  /* 0x0000000000147947 */ /* 0x000fea0003800000 */
.L_x_84:
[----:B------:R-:W-:Y:S02]  /*5cb0*/  MOV R4, 0x5cd0 ;  /* 0x00005cd000047802 */ /* 0x000fe40000000f00 */
[----:B-123--:R-:W-:Y:S05]  /*5cc0*/  CALL.REL.NOINC `($__internal_0_$__cuda_sm10x_tcgen05_guardrail_trap_col_being_dealloced_not_returned_by_alloc) ;  /* 0x0000000800007944 */ /* 0x00efea0003c00000 */
[----:B------:R-:W-:Y:S05]  /*5cd0*/  BRA `(.L_x_86) ;  /* 0x0000000000087947 */ /* 0x000fea0003800000 */
.L_x_83:
[----:B------:R-:W-:Y:S02]  /*5ce0*/  MOV R4, 0x5d00 ;  /* 0x00005d0000047802 */ /* 0x000fe40000000f00 */
[----:B-123--:R-:W-:Y:S05]  /*5cf0*/  CALL.REL.NOINC `($__internal_2_$__cuda_sm10x_tcgen05_guardrail_trap_unallocated_columns_being_dealloced) ;  /* 0x00000008000c7944 */ /* 0x00efea0003c00000 */
.L_x_86:
[----:B------:R-:W-:Y:S01]  /*5d00*/  NOP ;  /* 0x0000000000007918 */ /* 0x000fe20000000000 */
.L_x_80:
[----:B------:R-:W-:Y:S01]  /*5d10*/  ISETP.NE.AND P0, PT, R72, RZ, PT ;  /* 0x000000ff4800720c */ /* 0x000fe20003f05270 */
[----:B------:R-:W-:-:S04]  /*5d20*/  DEPBAR.LE SB0, 0x0 ;  /* 0x000080000000791a */ /* 0x000fc80000000000 */
[----:B------:R-:W-:-:S08]  /*5d30*/  DEPBAR.LE SB0, 0x0 ;  /* 0x000080000000791a */ /* 0x000fd00000000000 */
[----:B------:R-:W-:Y:S05]  /*5d40*/  @P0 BRA `(.L_x_51) ;  /* 0x0000000000200947 */ /* 0x000fea0003800000 */
[----:B------:R-:W-:Y:S01]  /*5d50*/  ELECT P0, URZ, PT ;  /* 0x0000000000ff782f */ /* 0x000fe20003800000 */
[----:B------:R-:W-:-:S12]  /*5d60*/  IMAD.MOV.U32 R0, RZ, RZ, 0x20 ;  /* 0x00000020ff007424 */ /* 0x000fd800078e00ff */
[----:B---3--:R-:W-:-:S04]  /*5d70*/  @P0 IADD3 R4, PT, PT, -R0, 0x100000, RZ ;  /* 0x0010000000040810 */ /* 0x008fc80007ffe1ff */
[C---:B------:R-:W-:Y:S02]  /*5d80*/  @P0 SHF.L.U32 R5, R4.reuse, 0xb, RZ ;  /* 0x0000000b04050819 */ /* 0x040fe400000006ff */
[----:B------:R-:W-:-:S05]  /*5d90*/  @P0 SHF.L.U32 R4, R4, 0x1, RZ ;  /* 0x0000000104040819 */ /* 0x000fca00000006ff */
[----:B------:R3:W-:Y:S04]  /*5da0*/  @P0 STS.64 [R3+URZ+0x80], R4 ;  /* 0x0000800403000988 */ /* 0x0007e80008000aff */
[----:B------:R-:W5:Y:S02]  /*5db0*/  FENCE.VIEW.ASYNC.S ;  /* 0x00000000000073c6 */ /* 0x000f640000000000 */
[----:B-----5:R-:W1:Y:S02]  /*5dc0*/  SYNCS.CCTL.IVALL ;  /* 0x00000000000079b1 */ /* 0x020e640000000000 */
.L_x_51:
[----:B-1----:R-:W-:Y:S01]  /*5dd0*/  NOP ;  /* 0x0000000000007918 */ /* 0x002fe20000000000 */
[----:B---3--:R-:W-:Y:S05]  /*5de0*/  EXIT ;  /* 0x000000000000794d */ /* 0x008fea0003800000 */
.L_x_21:
[----:B------:R-:W-:-:S07]  /*5df0*/  MOV R12, R13 ;  /* 0x0000000d000c7202 */ /* 0x000fce0000000f00 */
.L_x_87:
[----:B----4-:R4:W1:Y:S02]  /*5e00*/  SYNCS.PHASECHK.TRANS64.TRYWAIT P0, [R8+URZ+0x70], R13 ;  /* 0x0000700d080075a7 */ /* 0x01086400080011ff */
[----:B-1----:R-:W-:Y:S05]  /*5e10*/  @!P0 NANOSLEEP.SYNCS 0x989680 ;  /* 0x009896800000895d */ /* 0x002fea0003900000 */
[----:B------:R-:W1:Y:S02]  /*5e20*/  @!P0 SYNCS.PHASECHK.TRANS64 P0, [R8+URZ+0x70], R13 ;  /* 0x0000700d080085a7 */ /* 0x000e6400080010ff */
[----:B-1----:R-:W-:Y:S05]  /*5e30*/  @!P0 BRA `(.L_x_87) ;  /* 0xfffffffc00f08947 */ /* 0x002fea000383ffff */
[----:B------:R-:W-:Y:S05]  /*5e40*/  BRA `(.L_x_88) ;  /* 0xffffffb000407947 */ /* 0x000fea000383ffff */
.L_x_23:
[----:B------:R-:W-:-:S07]  /*5e50*/  MOV R7, R6 ;  /* 0x0000000600077202 */ /* 0x000fce0000000f00 */
.L_x_89:
[----:B--2---:R2:W4:Y:S02]  /*5e60*/  SYNCS.PHASECHK.TRANS64.TRYWAIT P0, [R3+URZ+0x70], R7 ;  /* 0x00007007030075a7 */ /* 0x00452400080011ff */
[----:B----4-:R-:W-:Y:S05]  /*5e70*/  @!P0 NANOSLEEP.SYNCS 0x989680 ;  /* 0x009896800000895d */ /* 0x010fea0003900000 */
[----:B------:R-:W4:Y:S02]  /*5e80*/  @!P0 SYNCS.PHASECHK.TRANS64 P0, [R3+URZ+0x70], R7 ;  /* 0x00007007030085a7 */ /* 0x000f2400080010ff */
[----:B----4-:R-:W-:Y:S05]  /*5e90*/  @!P0 BRA `(.L_x_89) ;  /* 0xfffffffc00f08947 */ /* 0x010fea000383ffff */
[----:B------:R-:W-:Y:S05]  /*5ea0*/  BRA `(.L_x_90) ;  /* 0xffffffb000f47947 */ /* 0x000fea000383ffff */
.L_x_24:
[----:B-1----:R-:W-:-:S07]  /*5eb0*/  MOV R11, R10 ;  /* 0x0000000a000b7202 */ /* 0x002fce0000000f00 */
.L_x_91:
[----:B-1----:R1:W2:Y:S02]  /*5ec0*/  SYNCS.PHASECHK.TRANS64.TRYWAIT P0, [R8+URZ+0x70], R11 ;  /* 0x0000700b080075a7 */ /* 0x0022a400080011ff */
[----:B--2---:R-:W-:Y:S05]  /*5ed0*/  @!P0 NANOSLEEP.SYNCS 0x989680 ;  /* 0x009896800000895d */ /* 0x004fea0003900000 */
[----:B------:R-:W2:Y:S02]  /*5ee0*/  @!P0 SYNCS.PHASECHK.TRANS64 P0, [R8+URZ+0x70], R11 ;  /* 0x0000700b080085a7 */ /* 0x000ea400080010ff */
[----:B--2---:R-:W-:Y:S05]  /*5ef0*/  @!P0 BRA `(.L_x_91) ;  /* 0xfffffffc00f08947 */ /* 0x004fea000383ffff */
[----:B------:R-:W-:Y:S05]  /*5f00*/  BRA `(.L_x_16) ;  /* 0xffffffb400287947 */ /* 0x000fea000383ffff */
.L_x_26:
[----:B------:R-:W-:-:S07]  /*5f10*/  MOV R0, UR14 ;  /* 0x0000000e00007c02 */ /* 0x000fce0008000f00 */
.L_x_92:
[----:B-1----:R1:W2:Y:S02]  /*5f20*/  SYNCS.PHASECHK.TRANS64.TRYWAIT P0, [R0+URZ+0x60], RZ ;  /* 0x000060ff000075a7 */ /* 0x0022a400080011ff */
[----:B--2---:R-:W-:Y:S05]  /*5f30*/  @!P0 NANOSLEEP.SYNCS 0x989680 ;  /* 0x009896800000895d */ /* 0x004fea0003900000 */
[----:B------:R-:W2:Y:S02]  /*5f40*/  @!P0 SYNCS.PHASECHK.TRANS64 P0, [R0+URZ+0x60], RZ ;  /* 0x000060ff000085a7 */ /* 0x000ea400080010ff */
[----:B--2---:R-:W-:Y:S05]  /*5f50*/  @!P0 BRA `(.L_x_92) ;  /* 0xfffffffc00f08947 */ /* 0x004fea000383ffff */
[----:B------:R-:W-:Y:S05]  /*5f60*/  BRA `(.L_x_93) ;  /* 0xffffffb4003c7947 */ /* 0x000fea000383ffff */
.L_x_29:
[----:B------:R-:W-:Y:S02]  /*5f70*/  MOV R4, UR7 ;  /* 0x0000000700047c02 */ /* 0x000fe40008000f00 */
[----:B------:R-:W-:Y:S02]  /*5f80*/  MOV R5, UR7 ;  /* 0x0000000700057c02 */ /* 0x000fe40008000f00 */
[----:B------:R-:W-:-:S07]  /*5f90*/  MOV R0, UR4 ;  /* 0x0000000400007c02 */ /* 0x000fce0008000f00 */
.L_x_94:
[----:B-1----:R1:W2:Y:S02]  /*5fa0*/  SYNCS.PHASECHK.TRANS64.TRYWAIT P0, [R0+URZ+0x28], R5 ;  /* 0x00002805000075a7 */ /* 0x0022a400080011ff */
[----:B--2---:R-:W-:Y:S05]  /*5fb0*/  @!P0 NANOSLEEP.SYNCS 0x989680 ;  /* 0x009896800000895d */ /* 0x004fea0003900000 */
[----:B------:R-:W2:Y:S02]  /*5fc0*/  @!P0 SYNCS.PHASECHK.TRANS64 P0, [R0+URZ+0x28], R5 ;  /* 0x00002805000085a7 */ /* 0x000ea400080010ff */
[----:B--2---:R-:W-:Y:S05]  /*5fd0*/  @!P0 BRA `(.L_x_94) ;  /* 0xfffffffc00f08947 */ /* 0x004fea000383ffff */
[----:B------:R-:W-:Y:S05]  /*5fe0*/  BRA `(.L_x_28) ;  /* 0xffffffb400f07947 */ /* 0x000fea000383ffff */
.L_x_32:
[----:B------:R-:W-:-:S07]  /*5ff0*/  MOV R5, R4 ;  /* 0x0000000400057202 */ /* 0x000fce0000000f00 */
.L_x_95:
[----:B--2---:R2:W4:Y:S02]  /*6000*/  SYNCS.PHASECHK.TRANS64.TRYWAIT P0, [R3+URZ+0x60], R5 ;  /* 0x00006005030075a7 */ /* 0x00452400080011ff */
[----:B----4-:R-:W-:Y:S05]  /*6010*/  @!P0 NANOSLEEP.SYNCS 0x989680 ;  /* 0x009896800000895d */ /* 0x010fea0003900000 */
[----:B------:R-:W4:Y:S02]  /*6020*/  @!P0 SYNCS.PHASECHK.TRANS64 P0, [R3+URZ+0x60], R5 ;  /* 0x00006005030085a7 */ /* 0x000f2400080010ff */
[----:B----4-:R-:W-:Y:S05]  /*6030*/  @!P0 BRA `(.L_x_95) ;  /* 0xfffffffc00f08947 */ /* 0x010fea000383ffff */
[----:B------:R-:W-:Y:S05]  /*6040*/  BRA `(.L_x_96) ;  /* 0xffffffb8008c7947 */ /* 0x000fea000383ffff */
.L_x_34:
[----:B------:R-:W-:Y:S02]  /*6050*/  MOV R2, UR5 ;  /* 0x0000000500027c02 */ /* 0x000fe40008000f00 */
[----:B------:R-:W-:Y:S02]  /*6060*/  MOV R3, UR5 ;  /* 0x0000000500037c02 */ /* 0x000fe40008000f00 */
[----:B------:R-:W-:-:S07]  /*6070*/  MOV R0, UR4 ;  /* 0x0000000400007c02 */ /* 0x000fce0008000f00 */
.L_x_97:
[----:B-1----:R1:W2:Y:S02]  /*6080*/  SYNCS.PHASECHK.TRANS64.TRYWAIT P0, [R0+URZ+0x28], R3 ;  /* 0x00002803000075a7 */ /* 0x0022a400080011ff */
[----:B--2---:R-:W-:Y:S05]  /*6090*/  @!P0 NANOSLEEP.SYNCS 0x989680 ;  /* 0x009896800000895d */ /* 0x004fea0003900000 */
[----:B------:R-:W2:Y:S02]  /*60a0*/  @!P0 SYNCS.PHASECHK.TRANS64 P0, [R0+URZ+0x28], R3 ;  /* 0x00002803000085a7 */ /* 0x000ea400080010ff */
[----:B--2---:R-:W-:Y:S05]  /*60b0*/  @!P0 BRA `(.L_x_97) ;  /* 0xfffffffc00f08947 */ /* 0x004fea000383ffff */
[----:B------:R-:W-:Y:S05]  /*60c0*/  BRA `(.L_x_98) ;  /* 0xffffffbc00047947 */ /* 0x000fea000383ffff */
.L_x_36:
[----:B------:R-:W-:-:S07]  /*60d0*/  MOV R2, UR51 ;  /* 0x0000003300027c02 */ /* 0x000fce0008000f00 */
.L_x_99:
[----:B-1----:R1:W2:Y:S02]  /*60e0*/  SYNCS.PHASECHK.TRANS64.TRYWAIT P0, [R2+URZ+0x60], RZ ;  /* 0x000060ff020075a7 */ /* 0x0022a400080011ff */
[----:B--2---:R-:W-:Y:S05]  /*60f0*/  @!P0 NANOSLEEP.SYNCS 0x989680 ;  /* 0x009896800000895d */ /* 0x004fea0003900000 */
[----:B------:R-:W2:Y:S02]  /*6100*/  @!P0 SYNCS.PHASECHK.TRANS64 P0, [R2+URZ+0x60], RZ ;  /* 0x000060ff020085a7 */ /* 0x000ea400080010ff */
[----:B--2---:R-:W-:Y:S05]  /*6110*/  @!P0 BRA `(.L_x_99) ;  /* 0xfffffffc00f08947 */ /* 0x004fea000383ffff */
[----:B------:R-:W-:Y:S05]  /*6120*/  BRA `(.L_x_100) ;  /* 0xffffffbc00247947 */ /* 0x000fea000383ffff */
.L_x_39:
[----:B------:R-:W-:Y:S02]  /*6130*/  MOV R2, UR4 ;  /* 0x0000000400027c02 */ /* 0x000fe40008000f00 */
[----:B------:R-:W-:Y:S02]  /*6140*/  MOV R3, UR4 ;  /* 0x0000000400037c02 */ /* 0x000fe40008000f00 */
[----:B------:R-:W-:-:S07]  /*6150*/  MOV R0, UR51 ;  /* 0x0000003300007c02 */ /* 0x000fce0008000f00 */
.L_x_101:
[----:B-1----:R1:W2:Y:S02]  /*6160*/  SYNCS.PHASECHK.TRANS64.TRYWAIT P0, [R0+URZ+0x58], R3 ;  /* 0x00005803000075a7 */ /* 0x0022a400080011ff */
[----:B--2---:R-:W-:Y:S05]  /*6170*/  @!P0 NANOSLEEP.SYNCS 0x989680 ;  /* 0x009896800000895d */ /* 0x004fea0003900000 */
[----:B------:R-:W2:Y:S02]  /*6180*/  @!P0 SYNCS.PHASECHK.TRANS64 P0, [R0+URZ+0x58], R3 ;  /* 0x00005803000085a7 */ /* 0x000ea400080010ff */
[----:B--2---:R-:W-:Y:S05]  /*6190*/  @!P0 BRA `(.L_x_101) ;  /* 0xfffffffc00f08947 */ /* 0x004fea000383ffff */
[----:B------:R-:W-:Y:S05]  /*61a0*/  BRA `(.L_x_38) ;  /* 0xffffffc000787947 */ /* 0x000fea000383ffff */
.L_x_42:
[----:B------:R-:W-:Y:S02]  /*61b0*/  MOV R2, UR39 ;  /* 0x0000002700027c02 */ /* 0x000fe40008000f00 */
[----:B------:R-:W-:Y:S02]  /*61c0*/  MOV R3, UR39 ;  /* 0x0000002700037c02 */ /* 0x000fe40008000f00 */
[----:B------:R-:W-:Y:S07]  /*61d0*/  MOV R0, UR38 ;  /* 0x0000002600007c02 */ /* 0x000fee0008000f00 */
.L_x_102:
[----:B-1----:R1:W2:Y:S02]  /*61e0*/  SYNCS.PHASECHK.TRANS64.TRYWAIT P0, [R0+URZ], R3 ;  /* 0x00000003000075a7 */ /* 0x0022a400080011ff */
[----:B--2---:R-:W-:Y:S05]  /*61f0*/  @!P0 NANOSLEEP.SYNCS 0x989680 ;  /* 0x009896800000895d */ /* 0x004fea0003900000 */
[----:B------:R-:W2:Y:S02]  /*6200*/  @!P0 SYNCS.PHASECHK.TRANS64 P0, [R0+URZ], R3 ;  /* 0x00000003000085a7 */ /* 0x000ea400080010ff */
[----:B--2---:R-:W-:Y:S05]  /*6210*/  @!P0 BRA `(.L_x_102) ;  /* 0xfffffffc00f08947 */ /* 0x004fea000383ffff */
[----:B------:R-:W-:Y:S05]  /*6220*/  BRA `(.L_x_41) ;  /* 0xffffffc400147947 */ /* 0x000fea000383ffff */
.L_x_45:
[-C--:B------:R-:W-:Y:S02]  /*6230*/  MOV R6, R3.reuse ;  /* 0x0000000300067202 */ /* 0x080fe40000000f00 */
[----:B------:R-:W-:-:S07]  /*6240*/  MOV R7, R3 ;  /* 0x0000000300077202 */ /* 0x000fce0000000f00 */
.L_x_103:
[----:B----4-:R4:W1:Y:S02]  /*6250*/  SYNCS.PHASECHK.TRANS64.TRYWAIT P0, [R2+URZ+0x60], R7 ;  /* 0x00006007020075a7 */ /* 0x01086400080011ff */
[----:B-1----:R-:W-:Y:S05]  /*6260*/  @!P0 NANOSLEEP.SYNCS 0x989680 ;  /* 0x009896800000895d */ /* 0x002fea0003900000 */
[----:B------:R-:W1:Y:S02]  /*6270*/  @!P0 SYNCS.PHASECHK.TRANS64 P0, [R2+URZ+0x60], R7 ;  /* 0x00006007020085a7 */ /* 0x000e6400080010ff */
[----:B-1----:R-:W-:Y:S05]  /*6280*/  @!P0 BRA `(.L_x_103) ;  /* 0xfffffffc00f08947 */ /* 0x002fea000383ffff */
[----:B------:R-:W-:Y:S05]  /*6290*/  BRA `(.L_x_104) ;  /* 0xffffffc400c87947 */ /* 0x000fea000383ffff */
.L_x_60:
[----:B------:R-:W-:-:S07]  /*62a0*/  MOV R15, R14 ;  /* 0x0000000e000f7202 */ /* 0x000fce0000000f00 */
.L_x_105:
[----:B-1----:R1:W2:Y:S02]  /*62b0*/  SYNCS.PHASECHK.TRANS64.TRYWAIT P0, [R3+URZ], R15 ;  /* 0x0000000f030075a7 */ /* 0x0022a400080011ff */
[----:B--2---:R-:W-:Y:S05]  /*62c0*/  @!P0 NANOSLEEP.SYNCS 0x989680 ;  /* 0x009896800000895d */ /* 0x004fea0003900000 */
[----:B------:R-:W2:Y:S02]  /*62d0*/  @!P0 SYNCS.PHASECHK.TRANS64 P0, [R3+URZ], R15 ;  /* 0x0000000f030085a7 */ /* 0x000ea400080010ff */
[----:B--2---:R-:W-:Y:S05]  /*62e0*/  @!P0 BRA `(.L_x_105) ;  /* 0xfffffffc00f08947 */ /* 0x004fea000383ffff */
[----:B------:R-:W-:Y:S05]  /*62f0*/  BRA `(.L_x_59) ;  /* 0xffffffcc008c7947 */ /* 0x000fea000383ffff */
.L_x_63:
[----:B------:R-:W-:-:S07]  /*6300*/  MOV R9, R8 ;  /* 0x0000000800097202 */ /* 0x000fce0000000f00 */
.L_x_106:
[----:B-1----:R1:W2:Y:S02]  /*6310*/  SYNCS.PHASECHK.TRANS64.TRYWAIT P0, [R3+URZ], R9 ;  /* 0x00000009030075a7 */ /* 0x0022a400080011ff */
[----:B--2---:R-:W-:Y:S05]  /*6320*/  @!P0 NANOSLEEP.SYNCS 0x989680 ;  /* 0x009896800000895d */ /* 0x004fea0003900000 */
[----:B------:R-:W2:Y:S02]  /*6330*/  @!P0 SYNCS.PHASECHK.TRANS64 P0, [R3+URZ], R9 ;  /* 0x00000009030085a7 */ /* 0x000ea400080010ff */
[----:B--2---:R-:W-:Y:S05]  /*6340*/  @!P0 BRA `(.L_x_106) ;  /* 0xfffffffc00f08947 */ /* 0x004fea000383ffff */
[----:B------:R-:W-:Y:S05]  /*6350*/  BRA `(.L_x_62) ;  /* 0xffffffcc00f47947 */ /* 0x000fea000383ffff */
.L_x_64:
[----:B-1----:R1:W2:Y:S02]  /*6360*/  SYNCS.PHASECHK.TRANS64.TRYWAIT P0, [R3+URZ+0x60], RZ ;  /* 0x000060ff030075a7 */ /* 0x0022a400080011ff */
[----:B--2---:R-:W-:Y:S05]  /*6370*/  @!P0 NANOSLEEP.SYNCS 0x989680 ;  /* 0x009896800000895d */ /* 0x004fea0003900000 */
[----:B------:R-:W2:Y:S02]  /*6380*/  @!P0 SYNCS.PHASECHK.TRANS64 P0, [R3+URZ+0x60], RZ ;  /* 0x000060ff030085a7 */ /* 0x000ea400080010ff */
[----:B--2---:R-:W-:Y:S05]  /*6390*/  @!P0 BRA `(.L_x_64) ;  /* 0xfffffffc00f08947 */ /* 0x004fea000383ffff */
[----:B------:R-:W-:Y:S05]  /*63a0*/  BRA `(.L_x_107) ;  /* 0xffffffd000587947 */ /* 0x000fea000383ffff */
.L_x_66:
[-C--:B------:R-:W-:Y:S02]  /*63b0*/  MOV R6, R4.reuse ;  /* 0x0000000400067202 */ /* 0x080fe40000000f00 */
[----:B------:R-:W-:-:S07]  /*63c0*/  MOV R7, R4 ;  /* 0x0000000400077202 */ /* 0x000fce0000000f00 */
.L_x_108:
[----:B--2---:R2:W3:Y:S02]  /*63d0*/  SYNCS.PHASECHK.TRANS64.TRYWAIT P0, [R3+URZ+0x50], R7 ;  /* 0x00005007030075a7 */ /* 0x0044e400080011ff */
[----:B---3--:R-:W-:Y:S05]  /*63e0*/  @!P0 NANOSLEEP.SYNCS 0x989680 ;  /* 0x009896800000895d */ /* 0x008fea0003900000 */
[----:B------:R-:W3:Y:S02]  /*63f0*/  @!P0 SYNCS.PHASECHK.TRANS64 P0, [R3+URZ+0x50], R7 ;  /* 0x00005007030085a7 */ /* 0x000ee400080010ff */
[----:B---3--:R-:W-:Y:S05]  /*6400*/  @!P0 BRA `(.L_x_108) ;  /* 0xfffffffc00f08947 */ /* 0x008fea000383ffff */
[----:B------:R-:W-:Y:S05]  /*6410*/  BRA `(.L_x_109) ;  /* 0xffffffd000f47947 */ /* 0x000fea000383ffff */
.L_x_75:
[----:B------:R-:W-:-:S07]  /*6420*/  MOV R7, R6 ;  /* 0x0000000600077202 */ /* 0x000fce0000000f00 */
.L_x_110:
[----:B-1----:R1:W3:Y:S02]  /*6430*/  SYNCS.PHASECHK.TRANS64.TRYWAIT P1, [R5+URZ+0x60], R7 ;  /* 0x00006007050075a7 */ /* 0x0022e400080211ff */
[----:B---3--:R-:W-:Y:S05]  /*6440*/  @!P1 NANOSLEEP.SYNCS 0x989680 ;  /* 0x009896800000995d */ /* 0x008fea0003900000 */
[----:B------:R-:W3:Y:S02]  /*6450*/  @!P1 SYNCS.PHASECHK.TRANS64 P1, [R5+URZ+0x60], R7 ;  /* 0x00006007050095a7 */ /* 0x000ee400080210ff */
[----:B---3--:R-:W-:Y:S05]  /*6460*/  @!P1 BRA `(.L_x_110) ;  /* 0xfffffffc00f09947 */ /* 0x008fea000383ffff */
[----:B------:R-:W-:Y:S05]  /*6470*/  BRA `(.L_x_111) ;  /* 0xfffffff000a07947 */ /* 0x000fea000383ffff */
.L_x_82:
[----:B---3--:R3:W1:Y:S02]  /*6480*/  SYNCS.PHASECHK.TRANS64.TRYWAIT P0, [R3+URZ+0x80], RZ ;  /* 0x000080ff030075a7 */ /* 0x00866400080011ff */
[----:B-1----:R-:W-:Y:S05]  /*6490*/  @!P0 NANOSLEEP.SYNCS 0x989680 ;  /* 0x009896800000895d */ /* 0x002fea0003900000 */
[----:B------:R-:W1:Y:S02]  /*64a0*/  @!P0 SYNCS.PHASECHK.TRANS64 P0, [R3+URZ+0x80], RZ ;  /* 0x000080ff030085a7 */ /* 0x000e6400080010ff */
[----:B-1----:R-:W-:Y:S05]  /*64b0*/  @!P0 BRA `(.L_x_82) ;  /* 0xfffffffc00f08947 */ /* 0x002fea000383ffff */
[----:B------:R-:W-:Y:S05]  /*64c0*/  BRA `(.L_x_112) ;  /* 0xfffffff400547947 */ /* 0x000fea000383ffff */
        .weak           $__internal_0_$__cuda_sm10x_tcgen05_guardrail_trap_col_being_dealloced_not_returned_by_alloc
        .type           $__internal_0_$__cuda_sm10x_tcgen05_guardrail_trap_col_being_dealloced_not_returned_by_alloc,@function
        .size           $__internal_0_$__cuda_sm10x_tcgen05_guardrail_trap_col_being_dealloced_not_returned_by_alloc,($__internal_1_$__cuda_sm10x_tcgen05_guardrail_trap_phase_invalid_during_alloc - $__internal_0_$__cuda_sm10x_tcgen05_guardrail_trap_col_being_dealloced_not_returned_by_alloc)
$__internal_0_$__cuda_sm10x_tcgen05_guardrail_trap_col_being_dealloced_not_returned_by_alloc:
[----:B------:R-:W-:Y:S05]  /*64d0*/  BPT.TRAP 0x1 ;  /* 0x000000040000795c */ /* 0x000fea0000300000 */
[----:B------:R-:W-:-:S04]  /*64e0*/  HFMA2 R5, -RZ, RZ, 0, 0 ;  /* 0x00000000ff057431 */ /* 0x000fc800000001ff */
[----:B------:R-:W-:Y:S05]  /*64f0*/  RET.REL.NODEC R4 `(kernel_cutlass_kernel_cudnngrouped_gemmgrouped_gemm_swiglugrouped_gemm_swiglu_quantBlockScaledContiguousGroupedGemmKernel_object_at__TiledMMA_ThrLayoutVMNK21111000_PermutationMNK____MMAAt_0) ;  /* 0xffffff9804c07950 */ /* 0x000fea0003c3ffff */
        .weak           $__internal_1_$__cuda_sm10x_tcgen05_guardrail_trap_phase_invalid_during_alloc
        .type           $__internal_1_$__cuda_sm10x_tcgen05_guardrail_trap_phase_invalid_during_alloc,@function
        .size           $__internal_1_$__cuda_sm10x_tcgen05_guardrail_trap_phase_invalid_during_alloc,($__internal_2_$__cuda_sm10x_tcgen05_guardrail_trap_unallocated_columns_being_dealloced - $__internal_1_$__cuda_sm10x_tcgen05_guardrail_trap_phase_invalid_during_alloc)
$__internal_1_$__cuda_sm10x_tcgen05_guardrail_trap_phase_invalid_during_alloc:
[----:B------:R-:W-:Y:S05]  /*6500*/  BPT.TRAP 0x1 ;  /* 0x000000040000795c */ /* 0x000fea0000300000 */
[----:B------:R-:W-:-:S04]  /*6510*/  MOV R3, 0x0 ;  /* 0x0000000000037802 */ /* 0x000fc80000000f00 */
[----:B------:R-:W-:Y:S05]  /*6520*/  RET.REL.NODEC R2 `(kernel_cutlass_kernel_cudnngrouped_gemmgrouped_gemm_swiglugrouped_gemm_swiglu_quantBlockScaledContiguousGroupedGemmKernel_object_at__TiledMMA_ThrLayoutVMNK21111000_PermutationMNK____MMAAt_0) ;  /* 0xffffff9802b47950 */ /* 0x000fea0003c3ffff */
        .weak           $__internal_2_$__cuda_sm10x_tcgen05_guardrail_trap_unallocated_columns_being_dealloced
        .type           $__internal_2_$__cuda_sm10x_tcgen05_guardrail_trap_unallocated_columns_being_dealloced,@function
        .size           $__internal_2_$__cuda_sm10x_tcgen05_guardrail_trap_unallocated_columns_being_dealloced,(.L_x_116 - $__internal_2_$__cuda_sm10x_tcgen05_guardrail_trap_unallocated_columns_being_dealloced)
$__internal_2_$__cuda_sm10x_tcgen05_guardrail_trap_unallocated_columns_being_dealloced:
[----:B------:R-:W-:Y:S05]  /*6530*/  BPT.TRAP 0x1 ;  /* 0x000000040000795c */ /* 0x000fea0000300000 */
[----:B------:R-:W-:-:S04]  /*6540*/  HFMA2 R5, -RZ, RZ, 0, 0 ;  /* 0x00000000ff057431 */ /* 0x000fc800000001ff */
[----:B------:R-:W-:Y:S05]  /*6550*/  RET.REL.NODEC R4 `(kernel_cutlass_kernel_cudnngrouped_gemmgrouped_gemm_swiglugrouped_gemm_swiglu_quantBlockScaledContiguousGroupedGemmKernel_object_at__TiledMMA_ThrLayoutVMNK21111000_PermutationMNK____MMAAt_0) ;  /* 0xffffff9804a87950 */ /* 0x000fea0003c3ffff */
.L_x_113:
[----:B------:R-:W-:-:S00]  /*6560*/  BRA `(.L_x_113) ;  /* 0xfffffffc00fc7947 */ /* 0x000fc0000383ffff */
[----:B------:R-:W-:-:S00]  /*6570*/  NOP ;  /* 0x0000000000007918 */ /* 0x000fc00000000000 */
        /* <DEDUP_REMOVED lines=8> */
.L_x_116:


//--------------------- .nv.shared.kernel_cutlass_kernel_cudnngrouped_gemmgrouped_gemm_swiglugrouped_gemm_swiglu_quantBlockScaledContiguousGroupedGemmKernel_object_at__TiledMMA_ThrLayoutVMNK21111000_PermutationMNK____MMAAt_0 --------------------------
	.section	.nv.shared.kernel_cutlass_kernel_cudnngrouped_gemmgrouped_gemm_swiglugrouped_gemm_swiglu_quantBlockScaledContiguousGroupedGemmKernel_object_at__TiledMMA_ThrLayoutVMNK21111000_PermutationMNK____MMAAt_0,"aw",@nobits
	.sectionflags	@""
	.align	1024
	.zero		1024


//--------------------- .nv.shared.reserved.0     --------------------------
	.section	.nv.shared.reserved.0,"aw",@nobits
	.align	8
	.weak		__nv_reservedSMEM_offset_0_alias
	.size		__nv_reservedSMEM_offset_0_alias, 0, 64
	.other		__nv_reservedSMEM_offset_0_alias,@"STO_CUDA_RESERVED_SHARED STV_DEFAULT"
__nv_reservedSMEM_offset_0_alias:
	.zero		0
.nv.shared.reserved.0:
	.zero		64
	.weak		__nv_reservedSMEM_allocation_phase
	.type		__nv_reservedSMEM_allocation_phase,@object
	.size		__nv_reservedSMEM_allocation_phase,(.L_0 - __nv_reservedSMEM_allocation_phase)
__nv_reservedSMEM_allocation_phase:
	.zero		1
.L_0:
	.zero		7
	.weak		__nv_reservedSMEM_devtool_atexit_pc
	.type		__nv_reservedSMEM_devtool_atexit_pc,@object
	.size		__nv_reservedSMEM_devtool_atexit_pc,(__nv_reservedSMEM_allocation_mask - __nv_reservedSMEM_devtool_atexit_pc)
__nv_reservedSMEM_devtool_atexit_pc:
	.zero		8
	.weak		__nv_reservedSMEM_allocation_mask
	.type		__nv_reservedSMEM_allocation_mask,@object
	.size		__nv_reservedSMEM_allocation_mask,(.L_2 - __nv_reservedSMEM_allocation_mask)
__nv_reservedSMEM_allocation_mask:
	.zero		4
.L_2:
	.zero		4
	.weak		__nv_reservedSMEM_tmem_allocation_pipeline_mbarrier
	.type		__nv_reservedSMEM_tmem_allocation_pipeline_mbarrier,@object
	.size		__nv_reservedSMEM_tmem_allocation_pipeline_mbarrier,(__nv_reservedSMEM_tmem_allocation_pipeline_mbarrier_parity - __nv_reservedSMEM_tmem_allocation_pipeline_mbarrier)
__nv_reservedSMEM_tmem_allocation_pipeline_mbarrier:
	.zero		8
	.weak		__nv_reservedSMEM_tmem_allocation_pipeline_mbarrier_parity
	.type		__nv_reservedSMEM_tmem_allocation_pipeline_mbarrier_parity,@object
	.size		__nv_reservedSMEM_tmem_allocation_pipeline_mbarrier_parity,(.L_4 - __nv_reservedSMEM_tmem_allocation_pipeline_mbarrier_parity)
__nv_reservedSMEM_tmem_allocation_pipeline_mbarrier_parity:
	.zero		4
.L_4:


//--------------------- .nv.constant0.kernel_cutlass_kernel_cudnngrouped_gemmgrouped_gemm_swiglugrouped_gemm_swiglu_quantBlockScaledContiguousGroupedGemmKernel_object_at__TiledMMA_ThrLayoutVMNK21111000_PermutationMNK____MMAAt_0 --------------------------
	.section	.nv.constant0.kernel_cutlass_kernel_cudnngrouped_gemmgrouped_gemm_swiglugrouped_gemm_swiglu_quantBlockScaledContiguousGroupedGemmKernel_object_at__TiledMMA_ThrLayoutVMNK21111000_PermutationMNK____MMAAt_0,"a",@progbits
	.sectionflags	@""
	.align	4
.nv.constant0.kernel_cutlass_kernel_cudnngrouped_gemmgrouped_gemm_swiglugrouped_gemm_swiglu_quantBlockScaledContiguousGroupedGemmKernel_object_at__TiledMMA_ThrLayoutVMNK21111000_PermutationMNK____MMAAt_0:
	.zero		1924


//--------------------- SYMBOLS --------------------------

	.type		.nv.reservedSmem.offset0,@object
	.size		.nv.reservedSmem.offset0,0x4
	.type		.nv.reservedSmem.cap,@object
	.size		.nv.reservedSmem.cap,0x4
